	.target	sm_100a

	.elftype	@"ET_EXEC"


//--------------------- .note.nv.tkinfo           --------------------------
	.section	.note.nv.tkinfo,"",@"SHT_NOTE"
	.sectionflags	@"SHF_NOTE_NV_TKINFO"
	.tkinfo
        /*0018*/ 	.word	0x00000002
        /*0030*/ 	.string	""
        /*0030*/ 	.string	"ptxas"
        /*0030*/ 	.string	"Cuda compilation tools, release 13.0, V13.0.88"
        /*0030*/ 	.string	"Build cuda_13.0.r13.0/compiler.36424714_0"
        /*0030*/ 	.string	"-arch sm_100a -m 64 "



//--------------------- .note.nv.cuinfo           --------------------------
	.section	.note.nv.cuinfo,"",@"SHT_NOTE"
	.sectionflags	@"SHF_NOTE_NV_CUINFO"
        /*0018*/ 	.short	0x0002
        /*001a*/ 	.short	0x0064
        /*001c*/ 	.short	0x0082
	.zero		2


//--------------------- .nv.info                  --------------------------
	.section	.nv.info,"",@"SHT_CUDA_INFO"
	.align	4


	//----- nvinfo : EIATTR_REGCOUNT
	.align		4
        /*0000*/ 	.byte	0x04, 0x2f
        /*0002*/ 	.short	(.L_19 - .L_18)
	.align		4
.L_18:
        /*0004*/ 	.word	index@(_ZN7cutlass13device_kernelINS_4gemm6kernel13GemmUniversalIN4cute5tupleIJiiiiEEENS1_10collective13CollectiveMmaINS1_35MainloopSm100TmaUmmaWarpSpecializedILi10ELi2ELi4ENS5_IJNS4_1CILi2EEENSA_ILi1EEESC_EEEEENS5_IJNSA_ILi256EEENSA_ILi64EEENSA_ILi128EEEEEEaNS5_IJlSC_lEEEaSJ_NS4_8TiledMMAINS4_8MMA_AtomIJNS4_21SM100_MMA_S8_2x1SM_SSIaaiLi256ELi64ELNS4_4UMMA5MajorE0ELSO_0ELNSN_8SaturateE0EEEEEENS4_6LayoutINS5_IJSC_SC_SC_EEENS5_IJNSA_ILi0EEESU_SU_EEEEENS5_IJNS4_10UnderscoreESX_SX_EEEEENS4_18SM100_TMA_2SM_LOADENS4_14ComposedLayoutINS4_7SwizzleILi3ELi4ELi3EEENS4_18smem_ptr_flag_bitsILi8EEENSS_INS5_IJNSA_ILi8EEESH_EEENS5_IJSH_SC_EEEEEEEvNS4_8identityES10_S1A_vS1B_EENS_8epilogue10collective18CollectiveEpilogueINS1D_23Sm100TmaWarpSpecializedILi1ELi1ELi64ELb0ELb0EEEJNS5_IJSH_SG_SH_EEENS5_IJNSS_ISH_SC_EENSS_ISG_SC_EEEEEaSJ_aSJ_NS1D_6fusion15FusionCallbacksIS1H_NS1M_17LinearCombinationIaiaiLNS_15FloatRoundStyleE2EEES1I_S1L_JEEENS4_5SM1004TMEM4LOAD26SM100_TMEM_LOAD_32dp32b64xENS4_13SM90_TMA_LOADENS11_INS12_ILi2ELi4ELi3EEES15_NSS_INS5_IJS16_SG_EEENS5_IJSG_SC_EEEEEEENS4_39AutoVectorizingCopyWithAssumedAlignmentILi128EEENS4_14SM90_TMA_STOREES21_S23_S23_EEEvvEEEEvNT_6ParamsE)
        /*0008*/ 	.word	0x000000c6


	//----- nvinfo : EIATTR_FRAME_SIZE
	.align		4
.L_19:
        /*000c*/ 	.byte	0x04, 0x11
        /*000e*/ 	.short	(.L_21 - .L_20)
	.align		4
.L_20:
        /*0010*/ 	.word	index@($__internal_2_$__cuda_sm10x_tcgen05_guardrail_trap_unallocated_columns_being_dealloced)
        /*0014*/ 	.word	0x00000000


	//----- nvinfo : EIATTR_FRAME_SIZE
	.align		4
.L_21:
        /*0018*/ 	.byte	0x04, 0x11
        /*001a*/ 	.short	(.L_23 - .L_22)
	.align		4
.L_22:
        /*001c*/ 	.word	index@($__internal_1_$__cuda_sm10x_tcgen05_guardrail_trap_phase_invalid_during_alloc)
        /*0020*/ 	.word	0x00000000


	//----- nvinfo : EIATTR_FRAME_SIZE
	.align		4
.L_23:
        /*0024*/ 	.byte	0x04, 0x11
        /*0026*/ 	.short	(.L_25 - .L_24)
	.align		4
.L_24:
        /*0028*/ 	.word	index@($__internal_0_$__cuda_sm10x_tcgen05_guardrail_trap_col_being_dealloced_not_returned_by_alloc)
        /*002c*/ 	.word	0x00000000


	//----- nvinfo : EIATTR_FRAME_SIZE
	.align		4
.L_25:
        /*0030*/ 	.byte	0x04, 0x11
        /*0032*/ 	.short	(.L_27 - .L_26)
	.align		4
.L_26:
        /*0034*/ 	.word	index@(_ZN7cutlass13device_kernelINS_4gemm6kernel13GemmUniversalIN4cute5tupleIJiiiiEEENS1_10collective13CollectiveMmaINS1_35MainloopSm100TmaUmmaWarpSpecializedILi10ELi2ELi4ENS5_IJNS4_1CILi2EEENSA_ILi1EEESC_EEEEENS5_IJNSA_ILi256EEENSA_ILi64EEENSA_ILi128EEEEEEaNS5_IJlSC_lEEEaSJ_NS4_8TiledMMAINS4_8MMA_AtomIJNS4_21SM100_MMA_S8_2x1SM_SSIaaiLi256ELi64ELNS4_4UMMA5MajorE0ELSO_0ELNSN_8SaturateE0EEEEEENS4_6LayoutINS5_IJSC_SC_SC_EEENS5_IJNSA_ILi0EEESU_SU_EEEEENS5_IJNS4_10UnderscoreESX_SX_EEEEENS4_18SM100_TMA_2SM_LOADENS4_14ComposedLayoutINS4_7SwizzleILi3ELi4ELi3EEENS4_18smem_ptr_flag_bitsILi8EEENSS_INS5_IJNSA_ILi8EEESH_EEENS5_IJSH_SC_EEEEEEEvNS4_8identityES10_S1A_vS1B_EENS_8epilogue10collective18CollectiveEpilogueINS1D_23Sm100TmaWarpSpecializedILi1ELi1ELi64ELb0ELb0EEEJNS5_IJSH_SG_SH_EEENS5_IJNSS_ISH_SC_EENSS_ISG_SC_EEEEEaSJ_aSJ_NS1D_6fusion15FusionCallbacksIS1H_NS1M_17LinearCombinationIaiaiLNS_15FloatRoundStyleE2EEES1I_S1L_JEEENS4_5SM1004TMEM4LOAD26SM100_TMEM_LOAD_32dp32b64xENS4_13SM90_TMA_LOADENS11_INS12_ILi2ELi4ELi3EEES15_NSS_INS5_IJS16_SG_EEENS5_IJSG_SC_EEEEEEENS4_39AutoVectorizingCopyWithAssumedAlignmentILi128EEENS4_14SM90_TMA_STOREES21_S23_S23_EEEvvEEEEvNT_6ParamsE)
        /*0038*/ 	.word	0x00000000


	//----- nvinfo : EIATTR_MIN_STACK_SIZE
	.align		4
.L_27:
        /*003c*/ 	.byte	0x04, 0x12
        /*003e*/ 	.short	(.L_29 - .L_28)
	.align		4
.L_28:
        /*0040*/ 	.word	index@(_ZN7cutlass13device_kernelINS_4gemm6kernel13GemmUniversalIN4cute5tupleIJiiiiEEENS1_10collective13CollectiveMmaINS1_35MainloopSm100TmaUmmaWarpSpecializedILi10ELi2ELi4ENS5_IJNS4_1CILi2EEENSA_ILi1EEESC_EEEEENS5_IJNSA_ILi256EEENSA_ILi64EEENSA_ILi128EEEEEEaNS5_IJlSC_lEEEaSJ_NS4_8TiledMMAINS4_8MMA_AtomIJNS4_21SM100_MMA_S8_2x1SM_SSIaaiLi256ELi64ELNS4_4UMMA5MajorE0ELSO_0ELNSN_8SaturateE0EEEEEENS4_6LayoutINS5_IJSC_SC_SC_EEENS5_IJNSA_ILi0EEESU_SU_EEEEENS5_IJNS4_10UnderscoreESX_SX_EEEEENS4_18SM100_TMA_2SM_LOADENS4_14ComposedLayoutINS4_7SwizzleILi3ELi4ELi3EEENS4_18smem_ptr_flag_bitsILi8EEENSS_INS5_IJNSA_ILi8EEESH_EEENS5_IJSH_SC_EEEEEEEvNS4_8identityES10_S1A_vS1B_EENS_8epilogue10collective18CollectiveEpilogueINS1D_23Sm100TmaWarpSpecializedILi1ELi1ELi64ELb0ELb0EEEJNS5_IJSH_SG_SH_EEENS5_IJNSS_ISH_SC_EENSS_ISG_SC_EEEEEaSJ_aSJ_NS1D_6fusion15FusionCallbacksIS1H_NS1M_17LinearCombinationIaiaiLNS_15FloatRoundStyleE2EEES1I_S1L_JEEENS4_5SM1004TMEM4LOAD26SM100_TMEM_LOAD_32dp32b64xENS4_13SM90_TMA_LOADENS11_INS12_ILi2ELi4ELi3EEES15_NSS_INS5_IJS16_SG_EEENS5_IJSG_SC_EEEEEEENS4_39AutoVectorizingCopyWithAssumedAlignmentILi128EEENS4_14SM90_TMA_STOREES21_S23_S23_EEEvvEEEEvNT_6ParamsE)
        /*0044*/ 	.word	0x00000000
.L_29:


//--------------------- .nv.compat                --------------------------
	.section	.nv.compat,"",@"SHT_CUDA_COMPAT_INFO"
	.align	4
        /*0000*/ 	.byte	0x02, 0x09, 0x01, 0x00, 0x02, 0x02, 0x03, 0x00, 0x02, 0x05, 0x06, 0x00, 0x03, 0x07, 0x01, 0x01
        /*0010*/ 	.byte	0x02, 0x03, 0x01, 0x00, 0x02, 0x06, 0x01, 0x00, 0x04, 0x0b, 0x08, 0x00, 0x01, 0x00, 0x00, 0x00
        /*0020*/ 	.byte	0x00, 0x00, 0x00, 0x00


//--------------------- .nv.info._ZN7cutlass13device_kernelINS_4gemm6kernel13GemmUniversalIN4cute5tupleIJiiiiEEENS1_10collective13CollectiveMmaINS1_35MainloopSm100TmaUmmaWarpSpecializedILi10ELi2ELi4ENS5_IJNS4_1CILi2EEENSA_ILi1EEESC_EEEEENS5_IJNSA_ILi256EEENSA_ILi64EEENSA_ILi128EEEEEEaNS5_IJlSC_lEEEaSJ_NS4_8TiledMMAINS4_8MMA_AtomIJNS4_21SM100_MMA_S8_2x1SM_SSIaaiLi256ELi64ELNS4_4UMMA5MajorE0ELSO_0ELNSN_8SaturateE0EEEEEENS4_6LayoutINS5_IJSC_SC_SC_EEENS5_IJNSA_ILi0EEESU_SU_EEEEENS5_IJNS4_10UnderscoreESX_SX_EEEEENS4_18SM100_TMA_2SM_LOADENS4_14ComposedLayoutINS4_7SwizzleILi3ELi4ELi3EEENS4_18smem_ptr_flag_bitsILi8EEENSS_INS5_IJNSA_ILi8EEESH_EEENS5_IJSH_SC_EEEEEEEvNS4_8identityES10_S1A_vS1B_EENS_8epilogue10collective18CollectiveEpilogueINS1D_23Sm100TmaWarpSpecializedILi1ELi1ELi64ELb0ELb0EEEJNS5_IJSH_SG_SH_EEENS5_IJNSS_ISH_SC_EENSS_ISG_SC_EEEEEaSJ_aSJ_NS1D_6fusion15FusionCallbacksIS1H_NS1M_17LinearCombinationIaiaiLNS_15FloatRoundStyleE2EEES1I_S1L_JEEENS4_5SM1004TMEM4LOAD26SM100_TMEM_LOAD_32dp32b64xENS4_13SM90_TMA_LOADENS11_INS12_ILi2ELi4ELi3EEES15_NSS_INS5_IJS16_SG_EEENS5_IJSG_SC_EEEEEEENS4_39AutoVectorizingCopyWithAssumedAlignmentILi128EEENS4_14SM90_TMA_STOREES21_S23_S23_EEEvvEEEEvNT_6ParamsE --------------------------
	.section	.nv.info._ZN7cutlass13device_kernelINS_4gemm6kernel13GemmUniversalIN4cute5tupleIJiiiiEEENS1_10collective13CollectiveMmaINS1_35MainloopSm100TmaUmmaWarpSpecializedILi10ELi2ELi4ENS5_IJNS4_1CILi2EEENSA_ILi1EEESC_EEEEENS5_IJNSA_ILi256EEENSA_ILi64EEENSA_ILi128EEEEEEaNS5_IJlSC_lEEEaSJ_NS4_8TiledMMAINS4_8MMA_AtomIJNS4_21SM100_MMA_S8_2x1SM_SSIaaiLi256ELi64ELNS4_4UMMA5MajorE0ELSO_0ELNSN_8SaturateE0EEEEEENS4_6LayoutINS5_IJSC_SC_SC_EEENS5_IJNSA_ILi0EEESU_SU_EEEEENS5_IJNS4_10UnderscoreESX_SX_EEEEENS4_18SM100_TMA_2SM_LOADENS4_14ComposedLayoutINS4_7SwizzleILi3ELi4ELi3EEENS4_18smem_ptr_flag_bitsILi8EEENSS_INS5_IJNSA_ILi8EEESH_EEENS5_IJSH_SC_EEEEEEEvNS4_8identityES10_S1A_vS1B_EENS_8epilogue10collective18CollectiveEpilogueINS1D_23Sm100TmaWarpSpecializedILi1ELi1ELi64ELb0ELb0EEEJNS5_IJSH_SG_SH_EEENS5_IJNSS_ISH_SC_EENSS_ISG_SC_EEEEEaSJ_aSJ_NS1D_6fusion15FusionCallbacksIS1H_NS1M_17LinearCombinationIaiaiLNS_15FloatRoundStyleE2EEES1I_S1L_JEEENS4_5SM1004TMEM4LOAD26SM100_TMEM_LOAD_32dp32b64xENS4_13SM90_TMA_LOADENS11_INS12_ILi2ELi4ELi3EEES15_NSS_INS5_IJS16_SG_EEENS5_IJSG_SC_EEEEEEENS4_39AutoVectorizingCopyWithAssumedAlignmentILi128EEENS4_14SM90_TMA_STOREES21_S23_S23_EEEvvEEEEvNT_6ParamsE,"",@"SHT_CUDA_INFO"
	.sectionflags	@""
	.align	4


	//----- nvinfo : EIATTR_CUDA_API_VERSION
	.align		4
        /*0000*/ 	.byte	0x04, 0x37
        /*0002*/ 	.short	(.L_31 - .L_30)
.L_30:
        /*0004*/ 	.word	0x00000082


	//----- nvinfo : EIATTR_KPARAM_INFO
	.align		4
.L_31:
        /*0008*/ 	.byte	0x04, 0x17
        /*000a*/ 	.short	(.L_33 - .L_32)
.L_32:
        /*000c*/ 	.word	0x00000000
        /*0010*/ 	.short	0x0000
        /*0012*/ 	.short	0x0000
        /*0014*/ 	.byte	0x00, 0xf0, 0x01, 0x20


	//----- nvinfo : EIATTR_AT_ENTRY_FRAGMENTS
	.align		4
.L_33:
        /*0018*/ 	.byte	0x04, 0x4f
        /*001a*/ 	.short	(.L_35 - .L_34)


	//   ....[0]....
.L_34:
        /*001c*/ 	.word	0x00000007


	//----- nvinfo : EIATTR_RESERVED_SMEM_USED
	.align		4
.L_35:
        /*0020*/ 	.byte	0x01, 0x41
	.zero		2


	//----- nvinfo : EIATTR_SPARSE_MMA_MASK
	.align		4
        /*0024*/ 	.byte	0x03, 0x50
        /*0026*/ 	.short	0x0000


	//----- nvinfo : EIATTR_TCGEN05_2CTA_USED
	.align		4
        /*0028*/ 	.byte	0x01, 0x52
	.zero		2


	//----- nvinfo : EIATTR_MAXREG_COUNT
	.align		4
        /*002c*/ 	.byte	0x03, 0x1b
        /*002e*/ 	.short	0x00ff


	//----- nvinfo : EIATTR_NUM_BARRIERS
	.align		4
        /*0030*/ 	.byte	0x02, 0x4c
        /*0032*/ 	.byte	0x07
	.zero		1


	//----- nvinfo : EIATTR_EXTERNS
	.align		4
        /*0034*/ 	.byte	0x04, 0x0f
        /*0036*/ 	.short	(.L_37 - .L_36)


	//   ....[0]....
	.align		4
.L_36:
        /*0038*/ 	.word	index@(__assertfail)


	//----- nvinfo : EIATTR_MERCURY_ISA_VERSION
	.align		4
.L_37:
        /*003c*/ 	.byte	0x03, 0x5f
        /*003e*/ 	.short	0x0101


	//----- nvinfo : EIATTR_INT_WARP_WIDE_INSTR_OFFSETS
	.align		4
        /*0040*/ 	.byte	0x04, 0x31
        /*0042*/ 	.short	(.L_39 - .L_38)


	//   ....[0]....
.L_38:
        /*0044*/ 	.word	0x00000da0


	//   ....[1]....
        /*0048*/ 	.word	0x00000e40


	//   ....[2]....
        /*004c*/ 	.word	0x000021a0


	//   ....[3]....
        /*0050*/ 	.word	0x000043e0


	//   ....[4]....
        /*0054*/ 	.word	0x00004400


	//   ....[5]....
        /*0058*/ 	.word	0x00004430


	//   ....[6]....
        /*005c*/ 	.word	0x00004e40


	//   ....[7]....
        /*0060*/ 	.word	0x00004f60


	//----- nvinfo : EIATTR_COOP_GROUP_MASK_REGIDS
	.align		4
.L_39:
        /*0064*/ 	.byte	0x04, 0x29
        /*0066*/ 	.short	(.L_41 - .L_40)


	//   ....[0]....
.L_40:
        /*0068*/ 	.word	0xffffffff


	//   ....[1]....
        /*006c*/ 	.word	0xffffffff


	//   ....[2]....
        /*0070*/ 	.word	0xffffffff


	//   ....[3]....
        /*0074*/ 	.word	0xffffffff


	//   ....[4]....
        /*0078*/ 	.word	0xffffffff


	//   ....[5]....
        /*007c*/ 	.word	0xffffffff


	//   ....[6]....
        /*0080*/ 	.word	0xffffffff


	//   ....[7]....
        /*0084*/ 	.word	0xffffffff


	//   ....[8]....
        /*0088*/ 	.word	0xffffffff


	//   ....[9]....
        /*008c*/ 	.word	0xffffffff


	//   ....[10]....
        /*0090*/ 	.word	0xffffffff


	//   ....[11]....
        /*0094*/ 	.word	0xffffffff


	//   ....[12]....
        /*0098*/ 	.word	0xffffffff


	//   ....[13]....
        /*009c*/ 	.word	0xffffffff


	//----- nvinfo : EIATTR_COOP_GROUP_INSTR_OFFSETS
	.align		4
.L_41:
        /*00a0*/ 	.byte	0x04, 0x28
        /*00a2*/ 	.short	(.L_43 - .L_42)


	//   ....[0]....
.L_42:
        /*00a4*/ 	.word	0x000000c0


	//   ....[1]....
        /*00a8*/ 	.word	0x00000500


	//   ....[2]....
        /*00ac*/ 	.word	0x00000770


	//   ....[3]....
        /*00b0*/ 	.word	0x000008a0


	//   ....[4]....
        /*00b4*/ 	.word	0x00000990


	//   ....[5]....
        /*00b8*/ 	.word	0x00000af0


	//   ....[6]....
        /*00bc*/ 	.word	0x00000c80


	//   ....[7]....
        /*00c0*/ 	.word	0x00000ec0


	//   ....[8]....
        /*00c4*/ 	.word	0x00002080


	//   ....[9]....
        /*00c8*/ 	.word	0x000031c0


	//   ....[10]....
        /*00cc*/ 	.word	0x00003690


	//   ....[11]....
        /*00d0*/ 	.word	0x000036c0


	//   ....[12]....
        /*00d4*/ 	.word	0x000042e0


	//   ....[13]....
        /*00d8*/ 	.word	0x000044f0


	//----- nvinfo : EIATTR_VRC_CTA_INIT_COUNT
	.align		4
.L_43:
        /*00dc*/ 	.byte	0x02, 0x4a
        /*00de*/ 	.byte	0x80
	.zero		1


	//----- nvinfo : EIATTR_SYSCALL_OFFSETS
	.align		4
        /*00e0*/ 	.byte	0x04, 0x46
        /*00e2*/ 	.short	(.L_45 - .L_44)


	//   ....[0]....
.L_44:
        /*00e4*/ 	.word	0x00005960


	//   ....[1]....
        /*00e8*/ 	.word	0x00005aa0


	//   ....[2]....
        /*00ec*/ 	.word	0x00006240


	//----- nvinfo : EIATTR_MBARRIER_INSTR_OFFSETS
	.align		4
.L_45:
        /*00f0*/ 	.byte	0x04, 0x39
        /*00f2*/ 	.short	(.L_47 - .L_46)


	//   ....[0]....
.L_46:
        /*00f4*/ 	.word	0x00000610
        /*00f8*/ 	.word	0x000000ff
        /*00fc*/ 	.word	0x00000000
        /*0100*/ 	.short	0x0100
        /*0102*/ 	.byte	0x08
	.zero		1


	//   ....[1]....
        /*0104*/ 	.word	0x00000620
        /*0108*/ 	.word	0x000000ff
        /*010c*/ 	.word	0x00000050
        /*0110*/ 	.short	0x0100
        /*0112*/ 	.byte	0x08
	.zero		1


	//   ....[2]....
        /*0114*/ 	.word	0x00000630
        /*0118*/ 	.word	0x000000ff
        /*011c*/ 	.word	0x00000008
        /*0120*/ 	.short	0x0100
        /*0122*/ 	.byte	0x08
	.zero		1


	//   ....[3]....
        /*0124*/ 	.word	0x00000640
        /*0128*/ 	.word	0x000000ff
        /*012c*/ 	.word	0x00000058
        /*0130*/ 	.short	0x0100
        /*0132*/ 	.byte	0x08
	.zero		1


	//   ....[4]....
        /*0134*/ 	.word	0x00000650
        /*0138*/ 	.word	0x000000ff
        /*013c*/ 	.word	0x00000010
        /*0140*/ 	.short	0x0100
        /*0142*/ 	.byte	0x08
	.zero		1


	//   ....[5]....
        /*0144*/ 	.word	0x00000660
        /*0148*/ 	.word	0x000000ff
        /*014c*/ 	.word	0x00000060
        /*0150*/ 	.short	0x0100
        /*0152*/ 	.byte	0x08
	.zero		1


	//   ....[6]....
        /*0154*/ 	.word	0x00000670
        /*0158*/ 	.word	0x000000ff
        /*015c*/ 	.word	0x00000018
        /*0160*/ 	.short	0x0100
        /*0162*/ 	.byte	0x08
	.zero		1


	//   ....[7]....
        /*0164*/ 	.word	0x00000680
        /*0168*/ 	.word	0x000000ff
        /*016c*/ 	.word	0x00000068
        /*0170*/ 	.short	0x0100
        /*0172*/ 	.byte	0x08
	.zero		1


	//   ....[8]....
        /*0174*/ 	.word	0x00000690
        /*0178*/ 	.word	0x000000ff
        /*017c*/ 	.word	0x00000020
        /*0180*/ 	.short	0x0100
        /*0182*/ 	.byte	0x08
	.zero		1


	//   ....[9]....
        /*0184*/ 	.word	0x000006a0
        /*0188*/ 	.word	0x000000ff
        /*018c*/ 	.word	0x00000070
        /*0190*/ 	.short	0x0100
        /*0192*/ 	.byte	0x08
	.zero		1


	//   ....[10]....
        /*0194*/ 	.word	0x000006b0
        /*0198*/ 	.word	0x000000ff
        /*019c*/ 	.word	0x00000028
        /*01a0*/ 	.short	0x0100
        /*01a2*/ 	.byte	0x08
	.zero		1


	//   ....[11]....
        /*01a4*/ 	.word	0x000006c0
        /*01a8*/ 	.word	0x000000ff
        /*01ac*/ 	.word	0x00000078
        /*01b0*/ 	.short	0x0100
        /*01b2*/ 	.byte	0x08
	.zero		1


	//   ....[12]....
        /*01b4*/ 	.word	0x000006d0
        /*01b8*/ 	.word	0x000000ff
        /*01bc*/ 	.word	0x00000030
        /*01c0*/ 	.short	0x0100
        /*01c2*/ 	.byte	0x08
	.zero		1


	//   ....[13]....
        /*01c4*/ 	.word	0x000006e0
        /*01c8*/ 	.word	0x000000ff
        /*01cc*/ 	.word	0x00000080
        /*01d0*/ 	.short	0x0100
        /*01d2*/ 	.byte	0x08
	.zero		1


	//   ....[14]....
        /*01d4*/ 	.word	0x000006f0
        /*01d8*/ 	.word	0x000000ff
        /*01dc*/ 	.word	0x00000038
        /*01e0*/ 	.short	0x0100
        /*01e2*/ 	.byte	0x08
	.zero		1


	//   ....[15]....
        /*01e4*/ 	.word	0x00000700
        /*01e8*/ 	.word	0x000000ff
        /*01ec*/ 	.word	0x00000088
        /*01f0*/ 	.short	0x0100
        /*01f2*/ 	.byte	0x08
	.zero		1


	//   ....[16]....
        /*01f4*/ 	.word	0x00000710
        /*01f8*/ 	.word	0x000000ff
        /*01fc*/ 	.word	0x00000040
        /*0200*/ 	.short	0x0100
        /*0202*/ 	.byte	0x08
	.zero		1


	//   ....[17]....
        /*0204*/ 	.word	0x00000720
        /*0208*/ 	.word	0x000000ff
        /*020c*/ 	.word	0x00000090
        /*0210*/ 	.short	0x0100
        /*0212*/ 	.byte	0x08
	.zero		1


	//   ....[18]....
        /*0214*/ 	.word	0x00000730
        /*0218*/ 	.word	0x000000ff
        /*021c*/ 	.word	0x00000048
        /*0220*/ 	.short	0x0100
        /*0222*/ 	.byte	0x08
	.zero		1


	//   ....[19]....
        /*0224*/ 	.word	0x00000740
        /*0228*/ 	.word	0x000000ff
        /*022c*/ 	.word	0x00000098
        /*0230*/ 	.short	0x0100
        /*0232*/ 	.byte	0x08
	.zero		1


	//   ....[20]....
        /*0234*/ 	.word	0x00000870
        /*0238*/ 	.word	0x000000ff
        /*023c*/ 	.word	0x000000a0
        /*0240*/ 	.short	0x0100
        /*0242*/ 	.byte	0x09
	.zero		1


	//   ....[21]....
        /*0244*/ 	.word	0x00000880
        /*0248*/ 	.word	0x000000ff
        /*024c*/ 	.word	0x000000a8
        /*0250*/ 	.short	0x0100
        /*0252*/ 	.byte	0x09
	.zero		1


	//   ....[22]....
        /*0254*/ 	.word	0x00000960
        /*0258*/ 	.word	0x000000ff
        /*025c*/ 	.word	0x000000b0
        /*0260*/ 	.short	0x0100
        /*0262*/ 	.byte	0x08
	.zero		1


	//   ....[23]....
        /*0264*/ 	.word	0x00000970
        /*0268*/ 	.word	0x000000ff
        /*026c*/ 	.word	0x000000b8
        /*0270*/ 	.short	0x0100
        /*0272*/ 	.byte	0x08
	.zero		1


	//   ....[24]....
        /*0274*/ 	.word	0x00000aa0
        /*0278*/ 	.word	0x000000ff
        /*027c*/ 	.word	0x000000c0
        /*0280*/ 	.short	0x0100
        /*0282*/ 	.byte	0x08
	.zero		1


	//   ....[25]....
        /*0284*/ 	.word	0x00000ab0
        /*0288*/ 	.word	0x000000ff
        /*028c*/ 	.word	0x000000d0
        /*0290*/ 	.short	0x0100
        /*0292*/ 	.byte	0x08
	.zero		1


	//   ....[26]....
        /*0294*/ 	.word	0x00000ac0
        /*0298*/ 	.word	0x000000ff
        /*029c*/ 	.word	0x000000c8
        /*02a0*/ 	.short	0x0100
        /*02a2*/ 	.byte	0x08
	.zero		1


	//   ....[27]....
        /*02a4*/ 	.word	0x00000ad0
        /*02a8*/ 	.word	0x000000ff
        /*02ac*/ 	.word	0x000000d8
        /*02b0*/ 	.short	0x0100
        /*02b2*/ 	.byte	0x08
	.zero		1


	//   ....[28]....
        /*02b4*/ 	.word	0x00000bf0
        /*02b8*/ 	.word	0x000000ff
        /*02bc*/ 	.word	0x000000e0
        /*02c0*/ 	.short	0x0100
        /*02c2*/ 	.byte	0x09
	.zero		1


	//   ....[29]....
        /*02c4*/ 	.word	0x00000c00
        /*02c8*/ 	.word	0x000000ff
        /*02cc*/ 	.word	0x00000100
        /*02d0*/ 	.short	0x0100
        /*02d2*/ 	.byte	0x09
	.zero		1


	//   ....[30]....
        /*02d4*/ 	.word	0x00000c10
        /*02d8*/ 	.word	0x000000ff
        /*02dc*/ 	.word	0x000000e8
        /*02e0*/ 	.short	0x0100
        /*02e2*/ 	.byte	0x09
	.zero		1


	//   ....[31]....
        /*02e4*/ 	.word	0x00000c20
        /*02e8*/ 	.word	0x000000ff
        /*02ec*/ 	.word	0x00000108
        /*02f0*/ 	.short	0x0100
        /*02f2*/ 	.byte	0x09
	.zero		1


	//   ....[32]....
        /*02f4*/ 	.word	0x00000c30
        /*02f8*/ 	.word	0x000000ff
        /*02fc*/ 	.word	0x000000f0
        /*0300*/ 	.short	0x0100
        /*0302*/ 	.byte	0x09
	.zero		1


	//   ....[33]....
        /*0304*/ 	.word	0x00000c40
        /*0308*/ 	.word	0x000000ff
        /*030c*/ 	.word	0x00000110
        /*0310*/ 	.short	0x0100
        /*0312*/ 	.byte	0x09
	.zero		1


	//   ....[34]....
        /*0314*/ 	.word	0x00000c50
        /*0318*/ 	.word	0x000000ff
        /*031c*/ 	.word	0x000000f8
        /*0320*/ 	.short	0x0100
        /*0322*/ 	.byte	0x09
	.zero		1


	//   ....[35]....
        /*0324*/ 	.word	0x00000c60
        /*0328*/ 	.word	0x000000ff
        /*032c*/ 	.word	0x00000118
        /*0330*/ 	.short	0x0100
        /*0332*/ 	.byte	0x09
	.zero		1


	//   ....[36]....
        /*0334*/ 	.word	0x00000d50
        /*0338*/ 	.word	0x000000ff
        /*033c*/ 	.word	0x00000120
        /*0340*/ 	.short	0x0100
        /*0342*/ 	.byte	0x08
	.zero		1


	//   ....[37]....
        /*0344*/ 	.word	0x00000d60
        /*0348*/ 	.word	0x000000ff
        /*034c*/ 	.word	0x00000130
        /*0350*/ 	.short	0x0100
        /*0352*/ 	.byte	0x08
	.zero		1


	//   ....[38]....
        /*0354*/ 	.word	0x00000d70
        /*0358*/ 	.word	0x000000ff
        /*035c*/ 	.word	0x00000128
        /*0360*/ 	.short	0x0100
        /*0362*/ 	.byte	0x08
	.zero		1


	//   ....[39]....
        /*0364*/ 	.word	0x00000d80
        /*0368*/ 	.word	0x000000ff
        /*036c*/ 	.word	0x00000138
        /*0370*/ 	.short	0x0100
        /*0372*/ 	.byte	0x08
	.zero		1


	//   ....[40]....
        /*0374*/ 	.word	0x00000e70
        /*0378*/ 	.word	0x000000ff
        /*037c*/ 	.word	0x00000140
        /*0380*/ 	.short	0x0100
        /*0382*/ 	.byte	0x06
	.zero		1


	//   ....[41]....
        /*0384*/ 	.word	0x00001880
        /*0388*/ 	.word	0x00000003
        /*038c*/ 	.word	0x00000130
        /*0390*/ 	.short	0x010a
        /*0392*/ 	.byte	0xff
	.zero		1


	//   ....[42]....
        /*0394*/ 	.word	0x000018b0
        /*0398*/ 	.word	0x00000003
        /*039c*/ 	.word	0x00000120
        /*03a0*/ 	.short	0x0101
        /*03a2*/ 	.byte	0xff
	.zero		1


	//   ....[43]....
        /*03a4*/ 	.word	0x000019b0
        /*03a8*/ 	.word	0x000000ff
        /*03ac*/ 	.word	0x00000050
        /*03b0*/ 	.short	0x010a
        /*03b2*/ 	.byte	0x08
	.zero		1


	//   ....[44]....
        /*03b4*/ 	.word	0x00001a80
        /*03b8*/ 	.word	0x000000ff
        /*03bc*/ 	.word	0x00000050
        /*03c0*/ 	.short	0x010a
        /*03c2*/ 	.byte	0x21
	.zero		1


	//   ....[45]....
        /*03c4*/ 	.word	0x00001c30
        /*03c8*/ 	.word	0x000000ff
        /*03cc*/ 	.word	0x00000050
        /*03d0*/ 	.short	0x010a
        /*03d2*/ 	.byte	0x08
	.zero		1


	//   ....[46]....
        /*03d4*/ 	.word	0x00001d30
        /*03d8*/ 	.word	0x000000ff
        /*03dc*/ 	.word	0x000000b8
        /*03e0*/ 	.short	0x0101
        /*03e2*/ 	.byte	0x04
	.zero		1


	//   ....[47]....
        /*03e4*/ 	.word	0x00001d50
        /*03e8*/ 	.word	0x000000ff
        /*03ec*/ 	.word	0x00000050
        /*03f0*/ 	.short	0x010a
        /*03f2*/ 	.byte	0x08
	.zero		1


	//   ....[48]....
        /*03f4*/ 	.word	0x00001dd0
        /*03f8*/ 	.word	0x000000ff
        /*03fc*/ 	.word	0x00000050
        /*0400*/ 	.short	0x010a
        /*0402*/ 	.byte	0x11
	.zero		1


	//   ....[49]....
        /*0404*/ 	.word	0x00001f60
        /*0408*/ 	.word	0x000000ff
        /*040c*/ 	.word	0x00000050
        /*0410*/ 	.short	0x010a
        /*0412*/ 	.byte	0x08
	.zero		1


	//   ....[50]....
        /*0414*/ 	.word	0x000020b0
        /*0418*/ 	.word	0x00000002
        /*041c*/ 	.word	0x000000c0
        /*0420*/ 	.short	0x010a
        /*0422*/ 	.byte	0xff
	.zero		1


	//   ....[51]....
        /*0424*/ 	.word	0x00002170
        /*0428*/ 	.word	0x00000002
        /*042c*/ 	.word	0x00000000
        /*0430*/ 	.short	0x0101
        /*0432*/ 	.byte	0xff
	.zero		1


	//   ....[52]....
        /*0434*/ 	.word	0x000026d0
        /*0438*/ 	.word	0x000000ff
        /*043c*/ 	.word	0x00000000
        /*0440*/ 	.short	0x010a
        /*0442*/ 	.byte	0x05
	.zero		1


	//   ....[53]....
        /*0444*/ 	.word	0x00002760
        /*0448*/ 	.word	0x000000ff
        /*044c*/ 	.word	0x00000000
        /*0450*/ 	.short	0x010a
        /*0452*/ 	.byte	0x05
	.zero		1


	//   ....[54]....
        /*0454*/ 	.word	0x000027f0
        /*0458*/ 	.word	0x000000ff
        /*045c*/ 	.word	0x00000000
        /*0460*/ 	.short	0x010a
        /*0462*/ 	.byte	0x05
	.zero		1


	//   ....[55]....
        /*0464*/ 	.word	0x00002880
        /*0468*/ 	.word	0x000000ff
        /*046c*/ 	.word	0x00000000
        /*0470*/ 	.short	0x010a
        /*0472*/ 	.byte	0x05
	.zero		1


	//   ....[56]....
        /*0474*/ 	.word	0x00002910
        /*0478*/ 	.word	0x000000ff
        /*047c*/ 	.word	0x00000000
        /*0480*/ 	.short	0x010a
        /*0482*/ 	.byte	0x05
	.zero		1


	//   ....[57]....
        /*0484*/ 	.word	0x000029a0
        /*0488*/ 	.word	0x000000ff
        /*048c*/ 	.word	0x00000000
        /*0490*/ 	.short	0x010a
        /*0492*/ 	.byte	0x05
	.zero		1


	//   ....[58]....
        /*0494*/ 	.word	0x00002a30
        /*0498*/ 	.word	0x000000ff
        /*049c*/ 	.word	0x00000000
        /*04a0*/ 	.short	0x010a
        /*04a2*/ 	.byte	0x05
	.zero		1


	//   ....[59]....
        /*04a4*/ 	.word	0x00002ac0
        /*04a8*/ 	.word	0x000000ff
        /*04ac*/ 	.word	0x00000000
        /*04b0*/ 	.short	0x010a
        /*04b2*/ 	.byte	0x05
	.zero		1


	//   ....[60]....
        /*04b4*/ 	.word	0x00002b50
        /*04b8*/ 	.word	0x000000ff
        /*04bc*/ 	.word	0x00000000
        /*04c0*/ 	.short	0x010a
        /*04c2*/ 	.byte	0x05
	.zero		1


	//   ....[61]....
        /*04c4*/ 	.word	0x00002bf0
        /*04c8*/ 	.word	0x00000000
        /*04cc*/ 	.word	0x00000000
        /*04d0*/ 	.short	0x010a
        /*04d2*/ 	.byte	0xff
	.zero		1


	//   ....[62]....
        /*04d4*/ 	.word	0x00002d20
        /*04d8*/ 	.word	0x00000000
        /*04dc*/ 	.word	0x00000120
        /*04e0*/ 	.short	0x010a
        /*04e2*/ 	.byte	0xff
	.zero		1


	//   ....[63]....
        /*04e4*/ 	.word	0x00002d90
        /*04e8*/ 	.word	0x00000004
        /*04ec*/ 	.word	0x00000000
        /*04f0*/ 	.short	0x0101
        /*04f2*/ 	.byte	0xff
	.zero		1


	//   ....[64]....
        /*04f4*/ 	.word	0x00002db0
        /*04f8*/ 	.word	0x000000ff
        /*04fc*/ 	.word	0x000000d0
        /*0500*/ 	.short	0x010a
        /*0502*/ 	.byte	0x05
	.zero		1


	//   ....[65]....
        /*0504*/ 	.word	0x00002ed0
        /*0508*/ 	.word	0x00000000
        /*050c*/ 	.word	0x000000c0
        /*0510*/ 	.short	0x010a
        /*0512*/ 	.byte	0xff
	.zero		1


	//   ....[66]....
        /*0514*/ 	.word	0x00002fd0
        /*0518*/ 	.word	0x00000000
        /*051c*/ 	.word	0x00000000
        /*0520*/ 	.short	0x0101
        /*0522*/ 	.byte	0xff
	.zero		1


	//   ....[67]....
        /*0524*/ 	.word	0x00003060
        /*0528*/ 	.word	0x000000ff
        /*052c*/ 	.word	0x000000d0
        /*0530*/ 	.short	0x0106
        /*0532*/ 	.byte	0x05
	.zero		1


	//   ....[68]....
        /*0534*/ 	.word	0x00003080
        /*0538*/ 	.word	0x000000ff
        /*053c*/ 	.word	0x000000d0
        /*0540*/ 	.short	0x010a
        /*0542*/ 	.byte	0x05
	.zero		1


	//   ....[69]....
        /*0544*/ 	.word	0x00003110
        /*0548*/ 	.word	0x000000ff
        /*054c*/ 	.word	0x000000d0
        /*0550*/ 	.short	0x0106
        /*0552*/ 	.byte	0x04
	.zero		1


	//   ....[70]....
        /*0554*/ 	.word	0x00003150
        /*0558*/ 	.word	0x00000000
        /*055c*/ 	.word	0x000000d0
        /*0560*/ 	.short	0x010a
        /*0562*/ 	.byte	0xff
	.zero		1


	//   ....[71]....
        /*0564*/ 	.word	0x00003390
        /*0568*/ 	.word	0x000000ff
        /*056c*/ 	.word	0x00000008
        /*0570*/ 	.short	0x010a
        /*0572*/ 	.byte	0x06
	.zero		1


	//   ....[72]....
        /*0574*/ 	.word	0x000033b0
        /*0578*/ 	.word	0x000000ff
        /*057c*/ 	.word	0x00000008
        /*0580*/ 	.short	0x010a
        /*0582*/ 	.byte	0x06
	.zero		1


	//   ....[73]....
        /*0584*/ 	.word	0x00003540
        /*0588*/ 	.word	0x000000ff
        /*058c*/ 	.word	0x00000008
        /*0590*/ 	.short	0x010a
        /*0592*/ 	.byte	0x06
	.zero		1


	//   ....[74]....
        /*0594*/ 	.word	0x00003560
        /*0598*/ 	.word	0x000000ff
        /*059c*/ 	.word	0x00000008
        /*05a0*/ 	.short	0x010a
        /*05a2*/ 	.byte	0x06
	.zero		1


	//   ....[75]....
        /*05a4*/ 	.word	0x00003620
        /*05a8*/ 	.word	0x000000ff
        /*05ac*/ 	.word	0x00000000
        /*05b0*/ 	.short	0x0101
        /*05b2*/ 	.byte	0x07
	.zero		1


	//   ....[76]....
        /*05b4*/ 	.word	0x00003960
        /*05b8*/ 	.word	0x00000000
        /*05bc*/ 	.word	0x000000c0
        /*05c0*/ 	.short	0x010a
        /*05c2*/ 	.byte	0xff
	.zero		1


	//   ....[77]....
        /*05c4*/ 	.word	0x00003a20
        /*05c8*/ 	.word	0x00000000
        /*05cc*/ 	.word	0x00000000
        /*05d0*/ 	.short	0x0101
        /*05d2*/ 	.byte	0xff
	.zero		1


	//   ....[78]....
        /*05d4*/ 	.word	0x00003ae0
        /*05d8*/ 	.word	0x000000ff
        /*05dc*/ 	.word	0x00000000
        /*05e0*/ 	.short	0x010a
        /*05e2*/ 	.byte	0x08
	.zero		1


	//   ....[79]....
        /*05e4*/ 	.word	0x00003af0
        /*05e8*/ 	.word	0x000000ff
        /*05ec*/ 	.word	0x00000100
        /*05f0*/ 	.short	0x010a
        /*05f2*/ 	.byte	0x09
	.zero		1


	//   ....[80]....
        /*05f4*/ 	.word	0x00003ba0
        /*05f8*/ 	.word	0x000000ff
        /*05fc*/ 	.word	0x00000000
        /*0600*/ 	.short	0x010a
        /*0602*/ 	.byte	0x08
	.zero		1


	//   ....[81]....
        /*0604*/ 	.word	0x00003cd0
        /*0608*/ 	.word	0x000000ff
        /*060c*/ 	.word	0x00000000
        /*0610*/ 	.short	0x010a
        /*0612*/ 	.byte	0x1e
	.zero		1


	//   ....[82]....
        /*0614*/ 	.word	0x00003fd0
        /*0618*/ 	.word	0x000000ff
        /*061c*/ 	.word	0x00000000
        /*0620*/ 	.short	0x010a
        /*0622*/ 	.byte	0x08
	.zero		1


	//   ....[83]....
        /*0624*/ 	.word	0x00004060
        /*0628*/ 	.word	0x000000ff
        /*062c*/ 	.word	0x00000000
        /*0630*/ 	.short	0x010a
        /*0632*/ 	.byte	0x08
	.zero		1


	//   ....[84]....
        /*0634*/ 	.word	0x000040f0
        /*0638*/ 	.word	0x000000ff
        /*063c*/ 	.word	0x00000000
        /*0640*/ 	.short	0x010a
        /*0642*/ 	.byte	0x08
	.zero		1


	//   ....[85]....
        /*0644*/ 	.word	0x00004190
        /*0648*/ 	.word	0x00000000
        /*064c*/ 	.word	0x00000000
        /*0650*/ 	.short	0x010a
        /*0652*/ 	.byte	0xff
	.zero		1


	//   ....[86]....
        /*0654*/ 	.word	0x000041d0
        /*0658*/ 	.word	0x00000000
        /*065c*/ 	.word	0x00000000
        /*0660*/ 	.short	0x010a
        /*0662*/ 	.byte	0xff
	.zero		1


	//   ....[87]....
        /*0664*/ 	.word	0x00004240
        /*0668*/ 	.word	0x000000ff
        /*066c*/ 	.word	0x00000000
        /*0670*/ 	.short	0x0101
        /*0672*/ 	.byte	0x05
	.zero		1


	//   ....[88]....
        /*0674*/ 	.word	0x00004280
        /*0678*/ 	.word	0x000000ff
        /*067c*/ 	.word	0x00000140
        /*0680*/ 	.short	0x010a
        /*0682*/ 	.byte	0x07
	.zero		1


	//   ....[89]....
        /*0684*/ 	.word	0x000042d0
        /*0688*/ 	.word	0x000000ff
        /*068c*/ 	.word	0x00000000
        /*0690*/ 	.short	0x0101
        /*0692*/ 	.byte	0x05
	.zero		1


	//   ....[90]....
        /*0694*/ 	.word	0x000046e0
        /*0698*/ 	.word	0x00000000
        /*069c*/ 	.word	0x000000c0
        /*06a0*/ 	.short	0x010a
        /*06a2*/ 	.byte	0xff
	.zero		1


	//   ....[91]....
        /*06a4*/ 	.word	0x000047d0
        /*06a8*/ 	.word	0x00000000
        /*06ac*/ 	.word	0x00000000
        /*06b0*/ 	.short	0x0101
        /*06b2*/ 	.byte	0xff
	.zero		1


	//   ....[92]....
        /*06b4*/ 	.word	0x00004af0
        /*06b8*/ 	.word	0x000000ff
        /*06bc*/ 	.word	0x000000b8
        /*06c0*/ 	.short	0x010a
        /*06c2*/ 	.byte	0x06
	.zero		1


	//   ....[93]....
        /*06c4*/ 	.word	0x00004c70
        /*06c8*/ 	.word	0x000000ff
        /*06cc*/ 	.word	0x000000a8
        /*06d0*/ 	.short	0x010a
        /*06d2*/ 	.byte	0x06
	.zero		1


	//   ....[94]....
        /*06d4*/ 	.word	0x00004fa0
        /*06d8*/ 	.word	0x000000ff
        /*06dc*/ 	.word	0x000000a0
        /*06e0*/ 	.short	0x010b
        /*06e2*/ 	.byte	0x06
	.zero		1


	//   ....[95]....
        /*06e4*/ 	.word	0x00004fc0
        /*06e8*/ 	.word	0x000000ff
        /*06ec*/ 	.word	0x00000000
        /*06f0*/ 	.short	0x0101
        /*06f2*/ 	.byte	0x25
	.zero		1


	//   ....[96]....
        /*06f4*/ 	.word	0x00005000
        /*06f8*/ 	.word	0x00000000
        /*06fc*/ 	.word	0x000000a8
        /*0700*/ 	.short	0x010a
        /*0702*/ 	.byte	0xff
	.zero		1


	//   ....[97]....
        /*0704*/ 	.word	0x00005370
        /*0708*/ 	.word	0x00000000
        /*070c*/ 	.word	0x000000c0
        /*0710*/ 	.short	0x010a
        /*0712*/ 	.byte	0xff
	.zero		1


	//   ....[98]....
        /*0714*/ 	.word	0x00005480
        /*0718*/ 	.word	0x00000000
        /*071c*/ 	.word	0x00000000
        /*0720*/ 	.short	0x0101
        /*0722*/ 	.byte	0xff
	.zero		1


	//   ....[99]....
        /*0724*/ 	.word	0x00005e20
        /*0728*/ 	.word	0x000000ff
        /*072c*/ 	.word	0x000000a0
        /*0730*/ 	.short	0x010a
        /*0732*/ 	.byte	0x2b
	.zero		1


	//   ....[100]....
        /*0734*/ 	.word	0x00005e30
        /*0738*/ 	.word	0x000000bb
        /*073c*/ 	.word	0x000000e0
        /*0740*/ 	.short	0x010a
        /*0742*/ 	.byte	0xff
	.zero		1


	//   ....[101]....
        /*0744*/ 	.word	0x00005fc0
        /*0748*/ 	.word	0x000000ff
        /*074c*/ 	.word	0x000000a0
        /*0750*/ 	.short	0x010a
        /*0752*/ 	.byte	0x2b
	.zero		1


	//   ....[102]....
        /*0754*/ 	.word	0x000060c0
        /*0758*/ 	.word	0x000000ff
        /*075c*/ 	.word	0x00000000
        /*0760*/ 	.short	0x0101
        /*0762*/ 	.byte	0x04
	.zero		1


	//   ....[103]....
        /*0764*/ 	.word	0x00006120
        /*0768*/ 	.word	0x000000bb
        /*076c*/ 	.word	0x000000e0
        /*0770*/ 	.short	0x010a
        /*0772*/ 	.byte	0xff
	.zero		1


	//   ....[104]....
        /*0774*/ 	.word	0x000063c0
        /*0778*/ 	.word	0x000000bb
        /*077c*/ 	.word	0x00000000
        /*0780*/ 	.short	0x0101
        /*0782*/ 	.byte	0xff
	.zero		1


	//   ....[105]....
        /*0784*/ 	.word	0x00007670
        /*0788*/ 	.word	0x00000003
        /*078c*/ 	.word	0x00000130
        /*0790*/ 	.short	0x010a
        /*0792*/ 	.byte	0xff
	.zero		1


	//   ....[106]....
        /*0794*/ 	.word	0x000076d0
        /*0798*/ 	.word	0x00000002
        /*079c*/ 	.word	0x00000050
        /*07a0*/ 	.short	0x010a
        /*07a2*/ 	.byte	0xff
	.zero		1


	//   ....[107]....
        /*07a4*/ 	.word	0x00007730
        /*07a8*/ 	.word	0x00000002
        /*07ac*/ 	.word	0x00000050
        /*07b0*/ 	.short	0x010a
        /*07b2*/ 	.byte	0xff
	.zero		1


	//   ....[108]....
        /*07b4*/ 	.word	0x00007780
        /*07b8*/ 	.word	0x00000002
        /*07bc*/ 	.word	0x000000c0
        /*07c0*/ 	.short	0x010a
        /*07c2*/ 	.byte	0xff
	.zero		1


	//   ....[109]....
        /*07c4*/ 	.word	0x000077e0
        /*07c8*/ 	.word	0x00000000
        /*07cc*/ 	.word	0x00000000
        /*07d0*/ 	.short	0x010a
        /*07d2*/ 	.byte	0xff
	.zero		1


	//   ....[110]....
        /*07d4*/ 	.word	0x00007840
        /*07d8*/ 	.word	0x00000000
        /*07dc*/ 	.word	0x00000000
        /*07e0*/ 	.short	0x010a
        /*07e2*/ 	.byte	0xff
	.zero		1


	//   ....[111]....
        /*07e4*/ 	.word	0x000078a0
        /*07e8*/ 	.word	0x00000000
        /*07ec*/ 	.word	0x00000000
        /*07f0*/ 	.short	0x010a
        /*07f2*/ 	.byte	0xff
	.zero		1


	//   ....[112]....
        /*07f4*/ 	.word	0x00007900
        /*07f8*/ 	.word	0x00000000
        /*07fc*/ 	.word	0x00000000
        /*0800*/ 	.short	0x010a
        /*0802*/ 	.byte	0xff
	.zero		1


	//   ....[113]....
        /*0804*/ 	.word	0x00007960
        /*0808*/ 	.word	0x00000000
        /*080c*/ 	.word	0x00000000
        /*0810*/ 	.short	0x010a
        /*0812*/ 	.byte	0xff
	.zero		1


	//   ....[114]....
        /*0814*/ 	.word	0x000079c0
        /*0818*/ 	.word	0x00000000
        /*081c*/ 	.word	0x00000000
        /*0820*/ 	.short	0x010a
        /*0822*/ 	.byte	0xff
	.zero		1


	//   ....[115]....
        /*0824*/ 	.word	0x00007a20
        /*0828*/ 	.word	0x00000000
        /*082c*/ 	.word	0x00000000
        /*0830*/ 	.short	0x010a
        /*0832*/ 	.byte	0xff
	.zero		1


	//   ....[116]....
        /*0834*/ 	.word	0x00007a80
        /*0838*/ 	.word	0x00000000
        /*083c*/ 	.word	0x00000000
        /*0840*/ 	.short	0x010a
        /*0842*/ 	.byte	0xff
	.zero		1


	//   ....[117]....
        /*0844*/ 	.word	0x00007ae0
        /*0848*/ 	.word	0x00000000
        /*084c*/ 	.word	0x00000000
        /*0850*/ 	.short	0x010a
        /*0852*/ 	.byte	0xff
	.zero		1


	//   ....[118]....
        /*0854*/ 	.word	0x00007b30
        /*0858*/ 	.word	0x00000000
        /*085c*/ 	.word	0x00000120
        /*0860*/ 	.short	0x010a
        /*0862*/ 	.byte	0xff
	.zero		1


	//   ....[119]....
        /*0864*/ 	.word	0x00007b90
        /*0868*/ 	.word	0x00000000
        /*086c*/ 	.word	0x000000d0
        /*0870*/ 	.short	0x010a
        /*0872*/ 	.byte	0xff
	.zero		1


	//   ....[120]....
        /*0874*/ 	.word	0x00007be0
        /*0878*/ 	.word	0x00000000
        /*087c*/ 	.word	0x000000c0
        /*0880*/ 	.short	0x010a
        /*0882*/ 	.byte	0xff
	.zero		1


	//   ....[121]....
        /*0884*/ 	.word	0x00007c40
        /*0888*/ 	.word	0x00000000
        /*088c*/ 	.word	0x000000d0
        /*0890*/ 	.short	0x010a
        /*0892*/ 	.byte	0xff
	.zero		1


	//   ....[122]....
        /*0894*/ 	.word	0x00007ca0
        /*0898*/ 	.word	0x00000004
        /*089c*/ 	.word	0x00000008
        /*08a0*/ 	.short	0x010a
        /*08a2*/ 	.byte	0xff
	.zero		1


	//   ....[123]....
        /*08a4*/ 	.word	0x00007d80
        /*08a8*/ 	.word	0x00000002
        /*08ac*/ 	.word	0x00000008
        /*08b0*/ 	.short	0x010a
        /*08b2*/ 	.byte	0xff
	.zero		1


	//   ....[124]....
        /*08b4*/ 	.word	0x00007dd0
        /*08b8*/ 	.word	0x00000000
        /*08bc*/ 	.word	0x000000c0
        /*08c0*/ 	.short	0x010a
        /*08c2*/ 	.byte	0xff
	.zero		1


	//   ....[125]....
        /*08c4*/ 	.word	0x00007e30
        /*08c8*/ 	.word	0x00000000
        /*08cc*/ 	.word	0x00000100
        /*08d0*/ 	.short	0x010a
        /*08d2*/ 	.byte	0xff
	.zero		1


	//   ....[126]....
        /*08d4*/ 	.word	0x00007e90
        /*08d8*/ 	.word	0x00000000
        /*08dc*/ 	.word	0x00000000
        /*08e0*/ 	.short	0x010a
        /*08e2*/ 	.byte	0xff
	.zero		1


	//   ....[127]....
        /*08e4*/ 	.word	0x00007ef0
        /*08e8*/ 	.word	0x00000000
        /*08ec*/ 	.word	0x00000000
        /*08f0*/ 	.short	0x010a
        /*08f2*/ 	.byte	0xff
	.zero		1


	//   ....[128]....
        /*08f4*/ 	.word	0x00007f50
        /*08f8*/ 	.word	0x00000000
        /*08fc*/ 	.word	0x00000000
        /*0900*/ 	.short	0x010a
        /*0902*/ 	.byte	0xff
	.zero		1


	//   ....[129]....
        /*0904*/ 	.word	0x00007fb0
        /*0908*/ 	.word	0x00000000
        /*090c*/ 	.word	0x00000000
        /*0910*/ 	.short	0x010a
        /*0912*/ 	.byte	0xff
	.zero		1


	//   ....[130]....
        /*0914*/ 	.word	0x00008010
        /*0918*/ 	.word	0x00000000
        /*091c*/ 	.word	0x00000140
        /*0920*/ 	.short	0x010a
        /*0922*/ 	.byte	0xff
	.zero		1


	//   ....[131]....
        /*0924*/ 	.word	0x00008060
        /*0928*/ 	.word	0x00000000
        /*092c*/ 	.word	0x000000c0
        /*0930*/ 	.short	0x010a
        /*0932*/ 	.byte	0xff
	.zero		1


	//   ....[132]....
        /*0934*/ 	.word	0x000080c0
        /*0938*/ 	.word	0x00000000
        /*093c*/ 	.word	0x000000b8
        /*0940*/ 	.short	0x010a
        /*0942*/ 	.byte	0xff
	.zero		1


	//   ....[133]....
        /*0944*/ 	.word	0x00008120
        /*0948*/ 	.word	0x00000003
        /*094c*/ 	.word	0x000000a8
        /*0950*/ 	.short	0x010a
        /*0952*/ 	.byte	0xff
	.zero		1


	//   ....[134]....
        /*0954*/ 	.word	0x00008170
        /*0958*/ 	.word	0x00000000
        /*095c*/ 	.word	0x000000c0
        /*0960*/ 	.short	0x010a
        /*0962*/ 	.byte	0xff
	.zero		1


	//   ....[135]....
        /*0964*/ 	.word	0x000081d0
        /*0968*/ 	.word	0x00000000
        /*096c*/ 	.word	0x000000a0
        /*0970*/ 	.short	0x010a
        /*0972*/ 	.byte	0xff
	.zero		1


	//   ....[136]....
        /*0974*/ 	.word	0x00008220
        /*0978*/ 	.word	0x000000bb
        /*097c*/ 	.word	0x000000e0
        /*0980*/ 	.short	0x010a
        /*0982*/ 	.byte	0xff
	.zero		1


	//----- nvinfo : EIATTR_NUM_MBARRIERS
	.align		4
.L_47:
        /*0984*/ 	.byte	0x03, 0x38
        /*0986*/ 	.short	0x0029


	//----- nvinfo : EIATTR_EXIT_INSTR_OFFSETS
	.align		4
        /*0988*/ 	.byte	0x04, 0x1c
        /*098a*/ 	.short	(.L_49 - .L_48)


	//   ....[0]....
.L_48:
        /*098c*/ 	.word	0x00002c20


	//   ....[1]....
        /*0990*/ 	.word	0x00003120


	//   ....[2]....
        /*0994*/ 	.word	0x00003180


	//   ....[3]....
        /*0998*/ 	.word	0x00004500


	//   ....[4]....
        /*099c*/ 	.word	0x00005030


	//   ....[5]....
        /*09a0*/ 	.word	0x00005070


	//   ....[6]....
        /*09a4*/ 	.word	0x00007660


	//----- nvinfo : EIATTR_MAX_THREADS
	.align		4
.L_49:
        /*09a8*/ 	.byte	0x04, 0x05
        /*09aa*/ 	.short	(.L_51 - .L_50)
.L_50:
        /*09ac*/ 	.word	0x00000100
        /*09b0*/ 	.word	0x00000001
        /*09b4*/ 	.word	0x00000001


	//----- nvinfo : EIATTR_CRS_STACK_SIZE
	.align		4
.L_51:
        /*09b8*/ 	.byte	0x04, 0x1e
        /*09ba*/ 	.short	(.L_53 - .L_52)
.L_52:
        /*09bc*/ 	.word	0x00000000


	//----- nvinfo : EIATTR_CBANK_PARAM_SIZE
	.align		4
.L_53:
        /*09c0*/ 	.byte	0x03, 0x19
        /*09c2*/ 	.short	0x0800


	//----- nvinfo : EIATTR_PARAM_CBANK
	.align		4
        /*09c4*/ 	.byte	0x04, 0x0a
        /*09c6*/ 	.short	(.L_55 - .L_54)
	.align		4
.L_54:
        /*09c8*/ 	.word	index@(.nv.constant0._ZN7cutlass13device_kernelINS_4gemm6kernel13GemmUniversalIN4cute5tupleIJiiiiEEENS1_10collective13CollectiveMmaINS1_35MainloopSm100TmaUmmaWarpSpecializedILi10ELi2ELi4ENS5_IJNS4_1CILi2EEENSA_ILi1EEESC_EEEEENS5_IJNSA_ILi256EEENSA_ILi64EEENSA_ILi128EEEEEEaNS5_IJlSC_lEEEaSJ_NS4_8TiledMMAINS4_8MMA_AtomIJNS4_21SM100_MMA_S8_2x1SM_SSIaaiLi256ELi64ELNS4_4UMMA5MajorE0ELSO_0ELNSN_8SaturateE0EEEEEENS4_6LayoutINS5_IJSC_SC_SC_EEENS5_IJNSA_ILi0EEESU_SU_EEEEENS5_IJNS4_10UnderscoreESX_SX_EEEEENS4_18SM100_TMA_2SM_LOADENS4_14ComposedLayoutINS4_7SwizzleILi3ELi4ELi3EEENS4_18smem_ptr_flag_bitsILi8EEENSS_INS5_IJNSA_ILi8EEESH_EEENS5_IJSH_SC_EEEEEEEvNS4_8identityES10_S1A_vS1B_EENS_8epilogue10collective18CollectiveEpilogueINS1D_23Sm100TmaWarpSpecializedILi1ELi1ELi64ELb0ELb0EEEJNS5_IJSH_SG_SH_EEENS5_IJNSS_ISH_SC_EENSS_ISG_SC_EEEEEaSJ_aSJ_NS1D_6fusion15FusionCallbacksIS1H_NS1M_17LinearCombinationIaiaiLNS_15FloatRoundStyleE2EEES1I_S1L_JEEENS4_5SM1004TMEM4LOAD26SM100_TMEM_LOAD_32dp32b64xENS4_13SM90_TMA_LOADENS11_INS12_ILi2ELi4ELi3EEES15_NSS_INS5_IJS16_SG_EEENS5_IJSG_SC_EEEEEEENS4_39AutoVectorizingCopyWithAssumedAlignmentILi128EEENS4_14SM90_TMA_STOREES21_S23_S23_EEEvvEEEEvNT_6ParamsE)
        /*09cc*/ 	.short	0x0380
        /*09ce*/ 	.short	0x0800


	//----- nvinfo : EIATTR_SW_WAR
	.align		4
.L_55:
        /*09d0*/ 	.byte	0x04, 0x36
        /*09d2*/ 	.short	(.L_57 - .L_56)
.L_56:
        /*09d4*/ 	.word	0x00000008
.L_57:


//--------------------- .nv.callgraph             --------------------------
	.section	.nv.callgraph,"",@"SHT_CUDA_CALLGRAPH"
	.align	4
	.sectionentsize	8
	.align		4
        /*0000*/ 	.word	0x00000000
	.align		4
        /*0004*/ 	.word	0xffffffff
	.align		4
        /*0008*/ 	.word	index@(_ZN7cutlass13device_kernelINS_4gemm6kernel13GemmUniversalIN4cute5tupleIJiiiiEEENS1_10collective13CollectiveMmaINS1_35MainloopSm100TmaUmmaWarpSpecializedILi10ELi2ELi4ENS5_IJNS4_1CILi2EEENSA_ILi1EEESC_EEEEENS5_IJNSA_ILi256EEENSA_ILi64EEENSA_ILi128EEEEEEaNS5_IJlSC_lEEEaSJ_NS4_8TiledMMAINS4_8MMA_AtomIJNS4_21SM100_MMA_S8_2x1SM_SSIaaiLi256ELi64ELNS4_4UMMA5MajorE0ELSO_0ELNSN_8SaturateE0EEEEEENS4_6LayoutINS5_IJSC_SC_SC_EEENS5_IJNSA_ILi0EEESU_SU_EEEEENS5_IJNS4_10UnderscoreESX_SX_EEEEENS4_18SM100_TMA_2SM_LOADENS4_14ComposedLayoutINS4_7SwizzleILi3ELi4ELi3EEENS4_18smem_ptr_flag_bitsILi8EEENSS_INS5_IJNSA_ILi8EEESH_EEENS5_IJSH_SC_EEEEEEEvNS4_8identityES10_S1A_vS1B_EENS_8epilogue10collective18CollectiveEpilogueINS1D_23Sm100TmaWarpSpecializedILi1ELi1ELi64ELb0ELb0EEEJNS5_IJSH_SG_SH_EEENS5_IJNSS_ISH_SC_EENSS_ISG_SC_EEEEEaSJ_aSJ_NS1D_6fusion15FusionCallbacksIS1H_NS1M_17LinearCombinationIaiaiLNS_15FloatRoundStyleE2EEES1I_S1L_JEEENS4_5SM1004TMEM4LOAD26SM100_TMEM_LOAD_32dp32b64xENS4_13SM90_TMA_LOADENS11_INS12_ILi2ELi4ELi3EEES15_NSS_INS5_IJS16_SG_EEENS5_IJSG_SC_EEEEEEENS4_39AutoVectorizingCopyWithAssumedAlignmentILi128EEENS4_14SM90_TMA_STOREES21_S23_S23_EEEvvEEEEvNT_6ParamsE)
	.align		4
        /*000c*/ 	.word	index@(__assertfail)
	.align		4
        /*0010*/ 	.word	0x00000000
	.align		4
        /*0014*/ 	.word	0xfffffffe
	.align		4
        /*0018*/ 	.word	0x00000000
	.align		4
        /*001c*/ 	.word	0xfffffffd
	.align		4
        /*0020*/ 	.word	0x00000000
	.align		4
        /*0024*/ 	.word	0xfffffffc


//--------------------- .nv.constant4             --------------------------
	.section	.nv.constant4,"a",@progbits
	.align	8
	.align		8
.nv.constant4:
        /*0000*/ 	.dword	__assertfail
	.align		8
        /*0008*/ 	.dword	__unnamed_1
	.align		8
        /*0010*/ 	.dword	__unnamed_2
	.align		8
        /*0018*/ 	.dword	_ZN39_INTERNAL_23c63914_4_k_cu_cb533809_92674cuda3std3__45__cpo5beginE
	.align		8
        /*0020*/ 	.dword	_ZN39_INTERNAL_23c63914_4_k_cu_cb533809_92674cuda3std3__45__cpo3endE
	.align		8
        /*0028*/ 	.dword	_ZN39_INTERNAL_23c63914_4_k_cu_cb533809_92674cuda3std3__45__cpo6cbeginE
	.align		8
        /*0030*/ 	.dword	_ZN39_INTERNAL_23c63914_4_k_cu_cb533809_92674cuda3std3__45__cpo4cendE
	.align		8
        /*0038*/ 	.dword	_ZN39_INTERNAL_23c63914_4_k_cu_cb533809_92674cuda3std3__441_GLOBAL__N__23c63914_4_k_cu_cb533809_92676ignoreE
	.align		8
        /*0040*/ 	.dword	_ZN39_INTERNAL_23c63914_4_k_cu_cb533809_92674cuda3std3__419piecewise_constructE
	.align		8
        /*0048*/ 	.dword	_ZN39_INTERNAL_23c63914_4_k_cu_cb533809_92674cuda3std3__48in_placeE
	.align		8
        /*0050*/ 	.dword	_ZN39_INTERNAL_23c63914_4_k_cu_cb533809_92674cuda3std6ranges3__45__cpo4swapE
	.align		8
        /*0058*/ 	.dword	_ZN39_INTERNAL_23c63914_4_k_cu_cb533809_92674cuda3std6ranges3__45__cpo9iter_moveE
	.align		8
        /*0060*/ 	.dword	_ZN39_INTERNAL_23c63914_4_k_cu_cb533809_92674cute7productE
	.align		8
        /*0068*/ 	.dword	_ZN39_INTERNAL_23c63914_4_k_cu_cb533809_92674cute1_E
	.align		8
        /*0070*/ 	.dword	$str$25
	.align		8
        /*0078*/ 	.dword	$str$26
	.align		8
        /*0080*/ 	.dword	$str$27
	.align		8
        /*0088*/ 	.dword	$str$28


//--------------------- .text._ZN7cutlass13device_kernelINS_4gemm6kernel13GemmUniversalIN4cute5tupleIJiiiiEEENS1_10collective13CollectiveMmaINS1_35MainloopSm100TmaUmmaWarpSpecializedILi10ELi2ELi4ENS5_IJNS4_1CILi2EEENSA_ILi1EEESC_EEEEENS5_IJNSA_ILi256EEENSA_ILi64EEENSA_ILi128EEEEEEaNS5_IJlSC_lEEEaSJ_NS4_8TiledMMAINS4_8MMA_AtomIJNS4_21SM100_MMA_S8_2x1SM_SSIaaiLi256ELi64ELNS4_4UMMA5MajorE0ELSO_0ELNSN_8SaturateE0EEEEEENS4_6LayoutINS5_IJSC_SC_SC_EEENS5_IJNSA_ILi0EEESU_SU_EEEEENS5_IJNS4_10UnderscoreESX_SX_EEEEENS4_18SM100_TMA_2SM_LOADENS4_14ComposedLayoutINS4_7SwizzleILi3ELi4ELi3EEENS4_18smem_ptr_flag_bitsILi8EEENSS_INS5_IJNSA_ILi8EEESH_EEENS5_IJSH_SC_EEEEEEEvNS4_8identityES10_S1A_vS1B_EENS_8epilogue10collective18CollectiveEpilogueINS1D_23Sm100TmaWarpSpecializedILi1ELi1ELi64ELb0ELb0EEEJNS5_IJSH_SG_SH_EEENS5_IJNSS_ISH_SC_EENSS_ISG_SC_EEEEEaSJ_aSJ_NS1D_6fusion15FusionCallbacksIS1H_NS1M_17LinearCombinationIaiaiLNS_15FloatRoundStyleE2EEES1I_S1L_JEEENS4_5SM1004TMEM4LOAD26SM100_TMEM_LOAD_32dp32b64xENS4_13SM90_TMA_LOADENS11_INS12_ILi2ELi4ELi3EEES15_NSS_INS5_IJS16_SG_EEENS5_IJSG_SC_EEEEEEENS4_39AutoVectorizingCopyWithAssumedAlignmentILi128EEENS4_14SM90_TMA_STOREES21_S23_S23_EEEvvEEEEvNT_6ParamsE --------------------------
	.section	.text._ZN7cutlass13device_kernelINS_4gemm6kernel13GemmUniversalIN4cute5tupleIJiiiiEEENS1_10collective13CollectiveMmaINS1_35MainloopSm100TmaUmmaWarpSpecializedILi10ELi2ELi4ENS5_IJNS4_1CILi2EEENSA_ILi1EEESC_EEEEENS5_IJNSA_ILi256EEENSA_ILi64EEENSA_ILi128EEEEEEaNS5_IJlSC_lEEEaSJ_NS4_8TiledMMAINS4_8MMA_AtomIJNS4_21SM100_MMA_S8_2x1SM_SSIaaiLi256ELi64ELNS4_4UMMA5MajorE0ELSO_0ELNSN_8SaturateE0EEEEEENS4_6LayoutINS5_IJSC_SC_SC_EEENS5_IJNSA_ILi0EEESU_SU_EEEEENS5_IJNS4_10UnderscoreESX_SX_EEEEENS4_18SM100_TMA_2SM_LOADENS4_14ComposedLayoutINS4_7SwizzleILi3ELi4ELi3EEENS4_18smem_ptr_flag_bitsILi8EEENSS_INS5_IJNSA_ILi8EEESH_EEENS5_IJSH_SC_EEEEEEEvNS4_8identityES10_S1A_vS1B_EENS_8epilogue10collective18CollectiveEpilogueINS1D_23Sm100TmaWarpSpecializedILi1ELi1ELi64ELb0ELb0EEEJNS5_IJSH_SG_SH_EEENS5_IJNSS_ISH_SC_EENSS_ISG_SC_EEEEEaSJ_aSJ_NS1D_6fusion15FusionCallbacksIS1H_NS1M_17LinearCombinationIaiaiLNS_15FloatRoundStyleE2EEES1I_S1L_JEEENS4_5SM1004TMEM4LOAD26SM100_TMEM_LOAD_32dp32b64xENS4_13SM90_TMA_LOADENS11_INS12_ILi2ELi4ELi3EEES15_NSS_INS5_IJS16_SG_EEENS5_IJSG_SC_EEEEEEENS4_39AutoVectorizingCopyWithAssumedAlignmentILi128EEENS4_14SM90_TMA_STOREES21_S23_S23_EEEvvEEEEvNT_6ParamsE,"ax",@progbits
	.align	128
.text._ZN7cutlass13device_kernelINS_4gemm6kernel13GemmUniversalIN4cute5tupleIJiiiiEEENS1_10collective13CollectiveMmaINS1_35MainloopSm100TmaUmmaWarpSpecializedILi10ELi2ELi4ENS5_IJNS4_1CILi2EEENSA_ILi1EEESC_EEEEENS5_IJNSA_ILi256EEENSA_ILi64EEENSA_ILi128EEEEEEaNS5_IJlSC_lEEEaSJ_NS4_8TiledMMAINS4_8MMA_AtomIJNS4_21SM100_MMA_S8_2x1SM_SSIaaiLi256ELi64ELNS4_4UMMA5MajorE0ELSO_0ELNSN_8SaturateE0EEEEEENS4_6LayoutINS5_IJSC_SC_SC_EEENS5_IJNSA_ILi0EEESU_SU_EEEEENS5_IJNS4_10UnderscoreESX_SX_EEEEENS4_18SM100_TMA_2SM_LOADENS4_14ComposedLayoutINS4_7SwizzleILi3ELi4ELi3EEENS4_18smem_ptr_flag_bitsILi8EEENSS_INS5_IJNSA_ILi8EEESH_EEENS5_IJSH_SC_EEEEEEEvNS4_8identityES10_S1A_vS1B_EENS_8epilogue10collective18CollectiveEpilogueINS1D_23Sm100TmaWarpSpecializedILi1ELi1ELi64ELb0ELb0EEEJNS5_IJSH_SG_SH_EEENS5_IJNSS_ISH_SC_EENSS_ISG_SC_EEEEEaSJ_aSJ_NS1D_6fusion15FusionCallbacksIS1H_NS1M_17LinearCombinationIaiaiLNS_15FloatRoundStyleE2EEES1I_S1L_JEEENS4_5SM1004TMEM4LOAD26SM100_TMEM_LOAD_32dp32b64xENS4_13SM90_TMA_LOADENS11_INS12_ILi2ELi4ELi3EEES15_NSS_INS5_IJS16_SG_EEENS5_IJSG_SC_EEEEEEENS4_39AutoVectorizingCopyWithAssumedAlignmentILi128EEENS4_14SM90_TMA_STOREES21_S23_S23_EEEvvEEEEvNT_6ParamsE:
        .type           _ZN7cutlass13device_kernelINS_4gemm6kernel13GemmUniversalIN4cute5tupleIJiiiiEEENS1_10collective13CollectiveMmaINS1_35MainloopSm100TmaUmmaWarpSpecializedILi10ELi2ELi4ENS5_IJNS4_1CILi2EEENSA_ILi1EEESC_EEEEENS5_IJNSA_ILi256EEENSA_ILi64EEENSA_ILi128EEEEEEaNS5_IJlSC_lEEEaSJ_NS4_8TiledMMAINS4_8MMA_AtomIJNS4_21SM100_MMA_S8_2x1SM_SSIaaiLi256ELi64ELNS4_4UMMA5MajorE0ELSO_0ELNSN_8SaturateE0EEEEEENS4_6LayoutINS5_IJSC_SC_SC_EEENS5_IJNSA_ILi0EEESU_SU_EEEEENS5_IJNS4_10UnderscoreESX_SX_EEEEENS4_18SM100_TMA_2SM_LOADENS4_14ComposedLayoutINS4_7SwizzleILi3ELi4ELi3EEENS4_18smem_ptr_flag_bitsILi8EEENSS_INS5_IJNSA_ILi8EEESH_EEENS5_IJSH_SC_EEEEEEEvNS4_8identityES10_S1A_vS1B_EENS_8epilogue10collective18CollectiveEpilogueINS1D_23Sm100TmaWarpSpecializedILi1ELi1ELi64ELb0ELb0EEEJNS5_IJSH_SG_SH_EEENS5_IJNSS_ISH_SC_EENSS_ISG_SC_EEEEEaSJ_aSJ_NS1D_6fusion15FusionCallbacksIS1H_NS1M_17LinearCombinationIaiaiLNS_15FloatRoundStyleE2EEES1I_S1L_JEEENS4_5SM1004TMEM4LOAD26SM100_TMEM_LOAD_32dp32b64xENS4_13SM90_TMA_LOADENS11_INS12_ILi2ELi4ELi3EEES15_NSS_INS5_IJS16_SG_EEENS5_IJSG_SC_EEEEEEENS4_39AutoVectorizingCopyWithAssumedAlignmentILi128EEENS4_14SM90_TMA_STOREES21_S23_S23_EEEvvEEEEvNT_6ParamsE,@function
        .size           _ZN7cutlass13device_kernelINS_4gemm6kernel13GemmUniversalIN4cute5tupleIJiiiiEEENS1_10collective13CollectiveMmaINS1_35MainloopSm100TmaUmmaWarpSpecializedILi10ELi2ELi4ENS5_IJNS4_1CILi2EEENSA_ILi1EEESC_EEEEENS5_IJNSA_ILi256EEENSA_ILi64EEENSA_ILi128EEEEEEaNS5_IJlSC_lEEEaSJ_NS4_8TiledMMAINS4_8MMA_AtomIJNS4_21SM100_MMA_S8_2x1SM_SSIaaiLi256ELi64ELNS4_4UMMA5MajorE0ELSO_0ELNSN_8SaturateE0EEEEEENS4_6LayoutINS5_IJSC_SC_SC_EEENS5_IJNSA_ILi0EEESU_SU_EEEEENS5_IJNS4_10UnderscoreESX_SX_EEEEENS4_18SM100_TMA_2SM_LOADENS4_14ComposedLayoutINS4_7SwizzleILi3ELi4ELi3EEENS4_18smem_ptr_flag_bitsILi8EEENSS_INS5_IJNSA_ILi8EEESH_EEENS5_IJSH_SC_EEEEEEEvNS4_8identityES10_S1A_vS1B_EENS_8epilogue10collective18CollectiveEpilogueINS1D_23Sm100TmaWarpSpecializedILi1ELi1ELi64ELb0ELb0EEEJNS5_IJSH_SG_SH_EEENS5_IJNSS_ISH_SC_EENSS_ISG_SC_EEEEEaSJ_aSJ_NS1D_6fusion15FusionCallbacksIS1H_NS1M_17LinearCombinationIaiaiLNS_15FloatRoundStyleE2EEES1I_S1L_JEEENS4_5SM1004TMEM4LOAD26SM100_TMEM_LOAD_32dp32b64xENS4_13SM90_TMA_LOADENS11_INS12_ILi2ELi4ELi3EEES15_NSS_INS5_IJS16_SG_EEENS5_IJSG_SC_EEEEEEENS4_39AutoVectorizingCopyWithAssumedAlignmentILi128EEENS4_14SM90_TMA_STOREES21_S23_S23_EEEvvEEEEvNT_6ParamsE,(.L_x_168 - _ZN7cutlass13device_kernelINS_4gemm6kernel13GemmUniversalIN4cute5tupleIJiiiiEEENS1_10collective13CollectiveMmaINS1_35MainloopSm100TmaUmmaWarpSpecializedILi10ELi2ELi4ENS5_IJNS4_1CILi2EEENSA_ILi1EEESC_EEEEENS5_IJNSA_ILi256EEENSA_ILi64EEENSA_ILi128EEEEEEaNS5_IJlSC_lEEEaSJ_NS4_8TiledMMAINS4_8MMA_AtomIJNS4_21SM100_MMA_S8_2x1SM_SSIaaiLi256ELi64ELNS4_4UMMA5MajorE0ELSO_0ELNSN_8SaturateE0EEEEEENS4_6LayoutINS5_IJSC_SC_SC_EEENS5_IJNSA_ILi0EEESU_SU_EEEEENS5_IJNS4_10UnderscoreESX_SX_EEEEENS4_18SM100_TMA_2SM_LOADENS4_14ComposedLayoutINS4_7SwizzleILi3ELi4ELi3EEENS4_18smem_ptr_flag_bitsILi8EEENSS_INS5_IJNSA_ILi8EEESH_EEENS5_IJSH_SC_EEEEEEEvNS4_8identityES10_S1A_vS1B_EENS_8epilogue10collective18CollectiveEpilogueINS1D_23Sm100TmaWarpSpecializedILi1ELi1ELi64ELb0ELb0EEEJNS5_IJSH_SG_SH_EEENS5_IJNSS_ISH_SC_EENSS_ISG_SC_EEEEEaSJ_aSJ_NS1D_6fusion15FusionCallbacksIS1H_NS1M_17LinearCombinationIaiaiLNS_15FloatRoundStyleE2EEES1I_S1L_JEEENS4_5SM1004TMEM4LOAD26SM100_TMEM_LOAD_32dp32b64xENS4_13SM90_TMA_LOADENS11_INS12_ILi2ELi4ELi3EEES15_NSS_INS5_IJS16_SG_EEENS5_IJSG_SC_EEEEEEENS4_39AutoVectorizingCopyWithAssumedAlignmentILi128EEENS4_14SM90_TMA_STOREES21_S23_S23_EEEvvEEEEvNT_6ParamsE)
        .other          _ZN7cutlass13device_kernelINS_4gemm6kernel13GemmUniversalIN4cute5tupleIJiiiiEEENS1_10collective13CollectiveMmaINS1_35MainloopSm100TmaUmmaWarpSpecializedILi10ELi2ELi4ENS5_IJNS4_1CILi2EEENSA_ILi1EEESC_EEEEENS5_IJNSA_ILi256EEENSA_ILi64EEENSA_ILi128EEEEEEaNS5_IJlSC_lEEEaSJ_NS4_8TiledMMAINS4_8MMA_AtomIJNS4_21SM100_MMA_S8_2x1SM_SSIaaiLi256ELi64ELNS4_4UMMA5MajorE0ELSO_0ELNSN_8SaturateE0EEEEEENS4_6LayoutINS5_IJSC_SC_SC_EEENS5_IJNSA_ILi0EEESU_SU_EEEEENS5_IJNS4_10UnderscoreESX_SX_EEEEENS4_18SM100_TMA_2SM_LOADENS4_14ComposedLayoutINS4_7SwizzleILi3ELi4ELi3EEENS4_18smem_ptr_flag_bitsILi8EEENSS_INS5_IJNSA_ILi8EEESH_EEENS5_IJSH_SC_EEEEEEEvNS4_8identityES10_S1A_vS1B_EENS_8epilogue10collective18CollectiveEpilogueINS1D_23Sm100TmaWarpSpecializedILi1ELi1ELi64ELb0ELb0EEEJNS5_IJSH_SG_SH_EEENS5_IJNSS_ISH_SC_EENSS_ISG_SC_EEEEEaSJ_aSJ_NS1D_6fusion15FusionCallbacksIS1H_NS1M_17LinearCombinationIaiaiLNS_15FloatRoundStyleE2EEES1I_S1L_JEEENS4_5SM1004TMEM4LOAD26SM100_TMEM_LOAD_32dp32b64xENS4_13SM90_TMA_LOADENS11_INS12_ILi2ELi4ELi3EEES15_NSS_INS5_IJS16_SG_EEENS5_IJSG_SC_EEEEEEENS4_39AutoVectorizingCopyWithAssumedAlignmentILi128EEENS4_14SM90_TMA_STOREES21_S23_S23_EEEvvEEEEvNT_6ParamsE,@"STO_CUDA_ENTRY STV_DEFAULT"
_ZN7cutlass13device_kernelINS_4gemm6kernel13GemmUniversalIN4cute5tupleIJiiiiEEENS1_10collective13CollectiveMmaINS1_35MainloopSm100TmaUmmaWarpSpecializedILi10ELi2ELi4ENS5_IJNS4_1CILi2EEENSA_ILi1EEESC_EEEEENS5_IJNSA_ILi256EEENSA_ILi64EEENSA_ILi128EEEEEEaNS5_IJlSC_lEEEaSJ_NS4_8TiledMMAINS4_8MMA_AtomIJNS4_21SM100_MMA_S8_2x1SM_SSIaaiLi256ELi64ELNS4_4UMMA5MajorE0ELSO_0ELNSN_8SaturateE0EEEEEENS4_6LayoutINS5_IJSC_SC_SC_EEENS5_IJNSA_ILi0EEESU_SU_EEEEENS5_IJNS4_10UnderscoreESX_SX_EEEEENS4_18SM100_TMA_2SM_LOADENS4_14ComposedLayoutINS4_7SwizzleILi3ELi4ELi3EEENS4_18smem_ptr_flag_bitsILi8EEENSS_INS5_IJNSA_ILi8EEESH_EEENS5_IJSH_SC_EEEEEEEvNS4_8identityES10_S1A_vS1B_EENS_8epilogue10collective18CollectiveEpilogueINS1D_23Sm100TmaWarpSpecializedILi1ELi1ELi64ELb0ELb0EEEJNS5_IJSH_SG_SH_EEENS5_IJNSS_ISH_SC_EENSS_ISG_SC_EEEEEaSJ_aSJ_NS1D_6fusion15FusionCallbacksIS1H_NS1M_17LinearCombinationIaiaiLNS_15FloatRoundStyleE2EEES1I_S1L_JEEENS4_5SM1004TMEM4LOAD26SM100_TMEM_LOAD_32dp32b64xENS4_13SM90_TMA_LOADENS11_INS12_ILi2ELi4ELi3EEES15_NSS_INS5_IJS16_SG_EEENS5_IJSG_SC_EEEEEEENS4_39AutoVectorizingCopyWithAssumedAlignmentILi128EEENS4_14SM90_TMA_STOREES21_S23_S23_EEEvvEEEEvNT_6ParamsE:
[----:B------:R-:W1:Y:S01]  /*0000*/  LDC R1, c[0x0][0x37c] ;  /* 0x0000df00ff017b82 */ /* 0x000e620000000800 */
[----:B------:R-:W2:Y:S01]  /*0010*/  S2R R175, SR_TID.X ;  /* 0x0000000000af7919 */ /* 0x000ea20000002100 */
[----:B------:R-:W3:Y:S06]  /*0020*/  LDCU.64 UR6, c[0x0][0x890] ;  /* 0x00011200ff0677ac */ /* 0x000eec0008000a00 */
[----:B------:R-:W4:Y:S01]  /*0030*/  S2UR UR37, SR_CgaCtaId ;  /* 0x00000000002579c3 */ /* 0x000f220000008800 */
[----:B------:R-:W-:Y:S02]  /*0040*/  PRMT R167, RZ, 0x7610, R167 ;  /* 0x00007610ffa77816 */ /* 0x000fe400000000a7 */
[----:B------:R-:W-:Y:S01]  /*0050*/  ELECT P1, URZ, PT ;  /* 0x0000000000ff782f */ /* 0x000fe20003820000 */
[----:B------:R-:W1:Y:S01]  /*0060*/  LDCU.64 UR40, c[0x0][0x358] ;  /* 0x00006b00ff2877ac */ /* 0x000e620008000a00 */
[----:B---3--:R-:W-:-:S04]  /*0070*/  UISETP.NE.U32.AND UP0, UPT, UR6, URZ, UPT ;  /* 0x000000ff0600728c */ /* 0x008fc8000bf05070 */
[----:B------:R-:W-:Y:S02]  /*0080*/  UISETP.NE.AND.EX UP0, UPT, UR7, URZ, UPT, UP0 ;  /* 0x000000ff0700728c */ /* 0x000fe4000bf05300 */
[----:B----4-:R-:W-:Y:S02]  /*0090*/  ULOP3.LUT UR5, UR37, 0x1, URZ, 0xc0, !UPT ;  /* 0x0000000125057892 */ /* 0x010fe4000f8ec0ff */
[----:B------:R-:W-:Y:S01]  /*00a0*/  ULOP3.LUT UR4, UR37, 0x1, URZ, 0x3c, !UPT ;  /* 0x0000000125047892 */ /* 0x000fe2000f8e3cff */
[----:B--2---:R-:W-:-:S05]  /*00b0*/  SHF.R.U32.HI R180, RZ, 0x5, R175 ;  /* 0x00000005ffb47819 */ /* 0x004fca00000116af */
[----:B------:R-:W2:Y:S02]  /*00c0*/  SHFL.IDX PT, R0, R180, RZ, 0x1f ;  /* 0x00001fffb4007589 */ /* 0x000ea400000e0000 */
[----:B--2---:R-:W-:Y:S01]  /*00d0*/  R2UR UR10, R0 ;  /* 0x00000000000a72ca */ /* 0x004fe200000e0000 */
[----:B-1----:R-:W-:-:S14]  /*00e0*/  BRA.U UP0, `(.L_x_0) ;  /* 0x00000001002c7547 */ /* 0x002fdc000b800000 */
[----:B------:R-:W1:Y:S02]  /*00f0*/  LDCU.64 UR8, c[0x0][0x888] ;  /* 0x00011100ff0877ac */ /* 0x000e640008000a00 */
[----:B-1----:R-:W-:-:S04]  /*0100*/  UISETP.NE.U32.AND UP0, UPT, UR8, URZ, UPT ;  /* 0x000000ff0800728c */ /* 0x002fc8000bf05070 */
[----:B------:R-:W-:-:S09]  /*0110*/  UISETP.NE.AND.EX UP0, UPT, UR9, URZ, UPT, UP0 ;  /* 0x000000ff0900728c */ /* 0x000fd2000bf05300 */
[----:B------:R-:W-:Y:S05]  /*0120*/  BRA.U !UP0, `(.L_x_1) ;  /* 0x0000000108107547 */ /* 0x000fea000b800000 */
[----:B------:R-:W1:Y:S02]  /*0130*/  LDC.64 R80, c[0x0][0x888] ;  /* 0x00022200ff507b82 */ /* 0x000e640000000a00 */
[----:B-1----:R1:W5:Y:S01]  /*0140*/  LDG.E R80, desc[UR40][R80.64] ;  /* 0x0000002850507981 */ /* 0x002362000c1e1900 */
[----:B------:R-:W-:Y:S01]  /*0150*/  HFMA2 R167, -RZ, RZ, 0, 5.9604644775390625e-08 ;  /* 0x00000001ffa77431 */ /* 0x000fe200000001ff */
[----:B------:R-:W-:Y:S05]  /*0160*/  BRA `(.L_x_0) ;  /* 0x00000000000c7947 */ /* 0x000fea0003800000 */
.L_x_1:
[----:B------:R-:W1:Y:S01]  /*0170*/  LDCU UR8, c[0x0][0x880] ;  /* 0x00011000ff0877ac */ /* 0x000e620008000800 */
[----:B------:R-:W-:Y:S01]  /*0180*/  HFMA2 R167, -RZ, RZ, 0, 5.9604644775390625e-08 ;  /* 0x00000001ffa77431 */ /* 0x000fe200000001ff */
[----:B-1----:R-:W-:-:S07]  /*0190*/  MOV R80, UR8 ;  /* 0x0000000800507c02 */ /* 0x002fce0008000f00 */
.L_x_0:
[----:B------:R-:W2:Y:S02]  /*01a0*/  LDCU.64 UR8, c[0x0][0x8b0] ;  /* 0x00011600ff0877ac */ /* 0x000ea40008000a00 */
[----:B--2---:R-:W-:-:S04]  /*01b0*/  UISETP.NE.U32.AND UP0, UPT, UR8, URZ, UPT ;  /* 0x000000ff0800728c */ /* 0x004fc8000bf05070 */
[----:B------:R-:W-:-:S09]  /*01c0*/  UISETP.NE.AND.EX UP0, UPT, UR9, URZ, UPT, UP0 ;  /* 0x000000ff0900728c */ /* 0x000fd2000bf05300 */
[----:B------:R-:W-:Y:S05]  /*01d0*/  BRA.U UP0, `(.L_x_2) ;  /* 0x0000000100247547 */ /* 0x000fea000b800000 */
[----:B------:R-:W2:Y:S02]  /*01e0*/  LDCU.64 UR8, c[0x0][0x8a8] ;  /* 0x00011500ff0877ac */ /* 0x000ea40008000a00 */
[----:B--2---:R-:W-:-:S04]  /*01f0*/  UISETP.NE.U32.AND UP0, UPT, UR8, URZ, UPT ;  /* 0x000000ff0800728c */ /* 0x004fc8000bf05070 */
[----:B------:R-:W-:-:S09]  /*0200*/  UISETP.NE.AND.EX UP0, UPT, UR9, URZ, UPT, UP0 ;  /* 0x000000ff0900728c */ /* 0x000fd2000bf05300 */
[----:B------:R-:W-:Y:S05]  /*0210*/  BRA.U !UP0, `(.L_x_3) ;  /* 0x00000001080c7547 */ /* 0x000fea000b800000 */
[----:B------:R-:W2:Y:S02]  /*0220*/  LDC.64 R78, c[0x0][0x8a8] ;  /* 0x00022a00ff4e7b82 */ /* 0x000ea40000000a00 */
[----:B--2---:R2:W5:Y:S01]  /*0230*/  LDG.E R78, desc[UR40][R78.64] ;  /* 0x000000284e4e7981 */ /* 0x004562000c1e1900 */
[----:B------:R-:W-:Y:S05]  /*0240*/  BRA `(.L_x_2) ;  /* 0x0000000000087947 */ /* 0x000fea0003800000 */
.L_x_3:
[----:B------:R-:W2:Y:S02]  /*0250*/  LDCU UR8, c[0x0][0x8a0] ;  /* 0x00011400ff0877ac */ /* 0x000ea40008000800 */
[----:B--2---:R-:W-:Y:S02]  /*0260*/  MOV R78, UR8 ;  /* 0x00000008004e7c02 */ /* 0x004fe40008000f00 */
.L_x_2:
[----:B------:R-:W-:Y:S01]  /*0270*/  IMAD.U32 R0, RZ, RZ, UR10 ;  /* 0x0000000aff007e24 */ /* 0x000fe2000f8e00ff */
[----:B------:R-:W-:Y:S04]  /*0280*/  BSSY.RECONVERGENT B0, `(.L_x_4) ;  /* 0x000000c000007945 */ /* 0x000fe80003800200 */
[C---:B------:R-:W-:Y:S02]  /*0290*/  ISETP.NE.OR P2, PT, R0.reuse, 0x1, !P1 ;  /* 0x000000010000780c */ /* 0x040fe40004f45670 */
[----:B------:R-:W-:-:S11]  /*02a0*/  ISETP.NE.OR P0, PT, R0, 0x3, !P1 ;  /* 0x000000030000780c */ /* 0x000fd60004f05670 */
[----:B------:R-:W-:Y:S05]  /*02b0*/  @P2 BRA `(.L_x_5) ;  /* 0x0000000000202947 */ /* 0x000fea0003800000 */
[----:B------:R-:W3:Y:S02]  /*02c0*/  LDCU.64 UR8, c[0x0][0x348] ;  /* 0x00006900ff0877ac */ /* 0x000ee40008000a00 */
[----:B---3--:R-:W-:Y:S02]  /*02d0*/  UIADD3 UR12, UP1, UPT, UR8, 0x80, URZ ;  /* 0x00000080080c7890 */ /* 0x008fe4000ff3e0ff */
[----:B------:R-:W-:Y:S02]  /*02e0*/  UIADD3 UR8, UP0, UPT, UR8, 0x180, URZ ;  /* 0x0000018008087890 */ /* 0x000fe4000ff1e0ff */
[----:B------:R-:W-:Y:S02]  /*02f0*/  UIADD3.X UR13, UPT, UPT, URZ, UR9, URZ, UP1, !UPT ;  /* 0x00000009ff0d7290 */ /* 0x000fe40008ffe4ff */
[----:B------:R-:W-:-:S07]  /*0300*/  UIADD3.X UR9, UPT, UPT, URZ, UR9, URZ, UP0, !UPT ;  /* 0x00000009ff097290 */ /* 0x000fce00087fe4ff */
[----:B------:R3:W-:Y:S02]  /*0310*/  UTMACCTL.PF [UR12] ;  /* 0x000000000c0079b9 */ /* 0x0007e40008040000 */
[----:B------:R3:W-:Y:S02]  /*0320*/  UTMACCTL.PF [UR8] ;  /* 0x00000000080079b9 */ /* 0x0007e40008040000 */
[----:B---3--:R-:W-:Y:S01]  /*0330*/  NOP ;  /* 0x0000000000007918 */ /* 0x008fe20000000000 */
.L_x_5:
[----:B------:R-:W-:Y:S05]  /*0340*/  BSYNC.RECONVERGENT B0 ;  /* 0x0000000000007941 */ /* 0x000fea0003800200 */
.L_x_4:
[----:B------:R-:W-:Y:S04]  /*0350*/  BSSY.RECONVERGENT B0, `(.L_x_6) ;  /* 0x000000a000007945 */ /* 0x000fe80003800200 */
        /* <DEDUP_REMOVED lines=9> */
.L_x_7:
[----:B------:R-:W-:Y:S05]  /*03f0*/  BSYNC.RECONVERGENT B0 ;  /* 0x0000000000007941 */ /* 0x000fea0003800200 */
.L_x_6:
[----:B------:R-:W3:Y:S01]  /*0400*/  LDCU.64 UR8, c[0x0][0x888] ;  /* 0x00011100ff0877ac */ /* 0x000ee20008000a00 */
[----:B------:R-:W-:Y:S02]  /*0410*/  UISETP.EQ.U32.AND UP1, UPT, UR6, URZ, UPT ;  /* 0x000000ff0600728c */ /* 0x000fe4000bf22070 */
[----:B------:R-:W-:Y:S02]  /*0420*/  UPLOP3.LUT UP5, UPT, UPT, UPT, UPT, 0x80, 0x8 ;  /* 0x000000000008789c */ /* 0x000fe40003faf070 */
[----:B---3--:R-:W-:-:S04]  /*0430*/  UISETP.NE.U32.AND UP0, UPT, UR8, URZ, UPT ;  /* 0x000000ff0800728c */ /* 0x008fc8000bf05070 */
[----:B------:R-:W-:-:S04]  /*0440*/  UISETP.NE.AND.EX UP0, UPT, UR9, URZ, UPT, UP0 ;  /* 0x000000ff0900728c */ /* 0x000fc8000bf05300 */
[----:B------:R-:W-:-:S04]  /*0450*/  UISETP.EQ.OR.EX UP2, UPT, UR7, URZ, !UP0, UP1 ;  /* 0x000000ff0700728c */ /* 0x000fc8000c742710 */
[----:B------:R-:W-:-:S05]  /*0460*/  UP2UR UR44, UPR, URZ, 0x4 ;  /* 0x00000004ff2c7883 */ /* 0x000fca0008000000 */
[----:B------:R-:W-:Y:S07]  /*0470*/  BRA.U !UP2, `(.L_x_8) ;  /* 0x000000010a207547 */ /* 0x000fee000b800000 */
[----:B-----5:R-:W-:Y:S01]  /*0480*/  R2UR UR8, R80 ;  /* 0x00000000500872ca */ /* 0x020fe200000e0000 */
[----:B------:R-:W-:Y:S02]  /*0490*/  UISETP.NE.U32.AND UP2, UPT, UR6, URZ, UPT ;  /* 0x000000ff0600728c */ /* 0x000fe4000bf45070 */
[----:B------:R-:W-:Y:S02]  /*04a0*/  USEL UR6, URZ, 0xffffffff, UP0 ;  /* 0xffffffffff067887 */ /* 0x000fe40008000000 */
[----:B------:R-:W-:-:S08]  /*04b0*/  UISETP.NE.AND.EX UP2, UPT, UR7, URZ, UPT, UP2 ;  /* 0x000000ff0700728c */ /* 0x000fd0000bf45320 */
[----:B------:R-:W-:-:S04]  /*04c0*/  UISETP.NE.AND UP1, UPT, UR8, URZ, UPT ;  /* 0x000000ff0800728c */ /* 0x000fc8000bf25270 */
[----:B------:R-:W-:-:S04]  /*04d0*/  @!UP2 USEL UR6, URZ, 0xffffffff, UP1 ;  /* 0xffffffffff06a887 */ /* 0x000fc80008800000 */
[----:B------:R-:W-:-:S04]  /*04e0*/  ULOP3.LUT UR6, UR6, 0x1, URZ, 0xc0, !UPT ;  /* 0x0000000106067892 */ /* 0x000fc8000f8ec0ff */
[----:B------:R-:W-:-:S11]  /*04f0*/  UISETP.NE.U32.AND UP5, UPT, UR6, 0x1, UPT ;  /* 0x000000010600788c */ /* 0x000fd6000bfa5070 */
.L_x_8:
[----:B------:R-:W3:Y:S01]  /*0500*/  SHFL.IDX PT, R0, R180, RZ, 0x1f ;  /* 0x00001fffb4007589 */ /* 0x000ee200000e0000 */
[----:B------:R-:W-:-:S04]  /*0510*/  UISETP.NE.AND UP1, UPT, UR10, 0x2, UPT ;  /* 0x000000020a00788c */ /* 0x000fc8000bf25270 */
[----:B------:R-:W-:Y:S02]  /*0520*/  UISETP.EQ.AND UP2, UPT, UR5, URZ, !UP1 ;  /* 0x000000ff0500728c */ /* 0x000fe4000cf42270 */
[----:B------:R-:W-:-:S04]  /*0530*/  USEL UR7, URZ, 0x1, UP1 ;  /* 0x00000001ff077887 */ /* 0x000fc80008800000 */
[----:B------:R-:W-:Y:S02]  /*0540*/  PLOP3.LUT P5, PT, P1, PT, UP2, 0x80, 0x8 ;  /* 0x000000000008781c */ /* 0x000fe40000faf028 */
[----:B---3--:R-:W-:-:S13]  /*0550*/  ISETP.NE.AND P0, PT, R0, RZ, PT ;  /* 0x000000ff0000720c */ /* 0x008fda0003f05270 */
[----:B------:R-:W-:Y:S05]  /*0560*/  @P0 BRA `(.L_x_9) ;  /* 0x0000000000800947 */ /* 0x000fea0003800000 */
[----:B------:R-:W-:Y:S01]  /*0570*/  ELECT P0, URZ, PT ;  /* 0x0000000000ff782f */ /* 0x000fe20003800000 */
[----:B------:R-:W-:-:S12]  /*0580*/  BSSY.RECONVERGENT B0, `(.L_x_9) ;  /* 0x000001e000007945 */ /* 0x000fd80003800200 */
[----:B------:R-:W-:Y:S05]  /*0590*/  @!P0 BRA `(.L_x_10) ;  /* 0x0000000000708947 */ /* 0x000fea0003800000 */
[----:B------:R-:W-:Y:S01]  /*05a0*/  UMOV UR8, 0x400 ;  /* 0x0000040000087882 */ /* 0x000fe20000000000 */
[----:B------:R-:W-:Y:S01]  /*05b0*/  UMOV UR6, 0x1 ;  /* 0x0000000100067882 */ /* 0x000fe20000000000 */
[----:B------:R-:W-:Y:S02]  /*05c0*/  ULEA UR8, UR37, UR8, 0x18 ;  /* 0x0000000825087291 */ /* 0x000fe4000f8ec0ff */
[----:B------:R-:W-:-:S04]  /*05d0*/  UIADD3 UR12, UPT, UPT, -UR6, 0x100000, URZ ;  /* 0x00100000060c7890 */ /* 0x000fc8000fffe1ff */
[----:B------:R-:W-:Y:S02]  /*05e0*/  USHF.L.U32 UR13, UR12, 0xb, URZ ;  /* 0x0000000b0c0d7899 */ /* 0x000fe400080006ff */
[----:B------:R-:W-:Y:S01]  /*05f0*/  USHF.L.U32 UR12, UR12, 0x1, URZ ;  /* 0x000000010c0c7899 */ /* 0x000fe200080006ff */
[----:B------:R-:W3:Y:S11]  /*0600*/  FENCE.VIEW.ASYNC.S ;  /* 0x00000000000073c6 */ /* 0x000ef60000000000 */
[----:B---3--:R3:W4:Y:S01]  /*0610*/  SYNCS.EXCH.64 URZ, [UR8], UR12 ;  /* 0x0000000c08ff75b2 */ /* 0x0087220008000100 */
[----:B------:R3:W1:Y:S01]  /*0620*/  SYNCS.EXCH.64 URZ, [UR8+0x50], UR12 ;  /* 0x0000500c08ff75b2 */ /* 0x0006620008000100 */
        /* <DEDUP_REMOVED lines=17> */
[----:B------:R3:W1:Y:S02]  /*0740*/  SYNCS.EXCH.64 URZ, [UR8+0x98], UR12 ;  /* 0x0000980c08ff75b2 */ /* 0x0006640008000100 */
[----:B---3--:R-:W-:Y:S01]  /*0750*/  NOP ;  /* 0x0000000000007918 */ /* 0x008fe20000000000 */
.L_x_10:
[----:B------:R-:W-:Y:S05]  /*0760*/  BSYNC.RECONVERGENT B0 ;  /* 0x0000000000007941 */ /* 0x000fea0003800200 */
.L_x_9:
[----:B------:R-:W3:Y:S01]  /*0770*/  SHFL.IDX PT, R0, R180, RZ, 0x1f ;  /* 0x00001fffb4007589 */ /* 0x000ee200000e0000 */
[----:B------:R-:W-:Y:S01]  /*0780*/  NOP ;  /* 0x0000000000007918 */ /* 0x000fe20000000000 */
[----:B---3--:R-:W-:-:S13]  /*0790*/  ISETP.NE.AND P0, PT, R0, 0x1, PT ;  /* 0x000000010000780c */ /* 0x008fda0003f05270 */
[----:B------:R-:W-:Y:S05]  /*07a0*/  @P0 BRA `(.L_x_11) ;  /* 0x00000000003c0947 */ /* 0x000fea0003800000 */
[----:B------:R-:W-:Y:S01]  /*07b0*/  UMOV UR9, 0x400 ;  /* 0x0000040000097882 */ /* 0x000fe20000000000 */
[----:B------:R-:W-:Y:S01]  /*07c0*/  UMOV UR8, 0x20 ;  /* 0x0000002000087882 */ /* 0x000fe20000000000 */
[----:B------:R-:W-:Y:S01]  /*07d0*/  UMOV UR6, 0x80 ;  /* 0x0000008000067882 */ /* 0x000fe20000000000 */
[----:B------:R-:W-:Y:S02]  /*07e0*/  ULEA UR9, UR37, UR9, 0x18 ;  /* 0x0000000925097291 */ /* 0x000fe4000f8ec0ff */
[----:B------:R-:W-:-:S04]  /*07f0*/  UIADD3 UR12, UPT, UPT, -UR8, 0x100000, URZ ;  /* 0x00100000080c7890 */ /* 0x000fc8000fffe1ff */
[----:B------:R-:W-:Y:S02]  /*0800*/  USHF.L.U32 UR13, UR12, 0xb, URZ ;  /* 0x0000000b0c0d7899 */ /* 0x000fe400080006ff */
[----:B------:R-:W-:Y:S02]  /*0810*/  USHF.L.U32 UR12, UR12, 0x1, URZ ;  /* 0x000000010c0c7899 */ /* 0x000fe400080006ff */
[----:B------:R-:W-:-:S04]  /*0820*/  UIADD3 UR14, UPT, UPT, -UR6, 0x100000, URZ ;  /* 0x00100000060e7890 */ /* 0x000fc8000fffe1ff */
[----:B------:R-:W-:Y:S02]  /*0830*/  USHF.L.U32 UR15, UR14, 0xb, URZ ;  /* 0x0000000b0e0f7899 */ /* 0x000fe400080006ff */
[----:B------:R-:W-:Y:S01]  /*0840*/  USHF.L.U32 UR14, UR14, 0x1, URZ ;  /* 0x000000010e0e7899 */ /* 0x000fe200080006ff */
[----:B------:R-:W-:Y:S01]  /*0850*/  ELECT P0, URZ, PT ;  /* 0x0000000000ff782f */ /* 0x000fe20003800000 */
[----:B------:R-:W3:Y:S02]  /*0860*/  FENCE.VIEW.ASYNC.S ;  /* 0x00000000000073c6 */ /* 0x000ee40000000000 */
[----:B---3--:R3:W1:Y:S08]  /*0870*/  SYNCS.EXCH.64 URZ, [UR9+0xa0], UR12 ;  /* 0x0000a00c09ff75b2 */ /* 0x0086700008000100 */
[----:B------:R3:W1:Y:S01]  /*0880*/  SYNCS.EXCH.64 URZ, [UR9+0xa8], UR14 ;  /* 0x0000a80e09ff75b2 */ /* 0x0006620008000100 */
[----:B------:R-:W-:Y:S01]  /*0890*/  NOP ;  /* 0x0000000000007918 */ /* 0x000fe20000000000 */
.L_x_11:
[----:B------:R-:W2:Y:S01]  /*08a0*/  SHFL.IDX PT, R0, R180, RZ, 0x1f ;  /* 0x00001fffb4007589 */ /* 0x000ea200000e0000 */
[----:B------:R-:W-:Y:S01]  /*08b0*/  NOP ;  /* 0x0000000000007918 */ /* 0x000fe20000000000 */
[----:B--2---:R-:W-:-:S13]  /*08c0*/  ISETP.NE.AND P0, PT, R0, 0x3, PT ;  /* 0x000000030000780c */ /* 0x004fda0003f05270 */
[----:B------:R-:W-:Y:S05]  /*08d0*/  @P0 BRA `(.L_x_12) ;  /* 0x00000000002c0947 */ /* 0x000fea0003800000 */
[----:B------:R-:W-:Y:S01]  /*08e0*/  UMOV UR8, 0x400 ;  /* 0x0000040000087882 */ /* 0x000fe20000000000 */
[----:B------:R-:W-:Y:S01]  /*08f0*/  UMOV UR6, 0x20 ;  /* 0x0000002000067882 */ /* 0x000fe20000000000 */
[----:B------:R-:W-:Y:S02]  /*0900*/  ULEA UR8, UR37, UR8, 0x18 ;  /* 0x0000000825087291 */ /* 0x000fe4000f8ec0ff */
[----:B---3--:R-:W-:-:S04]  /*0910*/  UIADD3 UR12, UPT, UPT, -UR6, 0x100000, URZ ;  /* 0x00100000060c7890 */ /* 0x008fc8000fffe1ff */
[----:B------:R-:W-:Y:S02]  /*0920*/  USHF.L.U32 UR13, UR12, 0xb, URZ ;  /* 0x0000000b0c0d7899 */ /* 0x000fe400080006ff */
[----:B------:R-:W-:Y:S01]  /*0930*/  USHF.L.U32 UR12, UR12, 0x1, URZ ;  /* 0x000000010c0c7899 */ /* 0x000fe200080006ff */
[----:B------:R-:W-:Y:S01]  /*0940*/  ELECT P0, URZ, PT ;  /* 0x0000000000ff782f */ /* 0x000fe20003800000 */
[----:B------:R-:W2:Y:S10]  /*0950*/  FENCE.VIEW.ASYNC.S ;  /* 0x00000000000073c6 */ /* 0x000eb40000000000 */
[----:B--2---:R2:W3:Y:S01]  /*0960*/  SYNCS.EXCH.64 URZ, [UR8+0xb0], UR12 ;  /* 0x0000b00c08ff75b2 */ /* 0x0044e20008000100 */
[----:B------:R2:W1:Y:S01]  /*0970*/  SYNCS.EXCH.64 URZ, [UR8+0xb8], UR12 ;  /* 0x0000b80c08ff75b2 */ /* 0x0004620008000100 */
[----:B------:R-:W-:Y:S01]  /*0980*/  NOP ;  /* 0x0000000000007918 */ /* 0x000fe20000000000 */
.L_x_12:
[----:B------:R-:W4:Y:S01]  /*0990*/  SHFL.IDX PT, R0, R180, RZ, 0x1f ;  /* 0x00001fffb4007589 */ /* 0x000f2200000e0000 */
[----:B------:R-:W-:Y:S01]  /*09a0*/  NOP ;  /* 0x0000000000007918 */ /* 0x000fe20000000000 */
[----:B----4-:R-:W-:-:S13]  /*09b0*/  ISETP.NE.AND P0, PT, R0, 0x4, PT ;  /* 0x000000040000780c */ /* 0x010fda0003f05270 */
[----:B------:R-:W-:Y:S05]  /*09c0*/  @P0 BRA `(.L_x_13) ;  /* 0x0000000000480947 */ /* 0x000fea0003800000 */
[----:B---3--:R-:W-:Y:S01]  /*09d0*/  UMOV UR9, 0x1e0 ;  /* 0x000001e000097882 */ /* 0x008fe20000000000 */
[----:B--2---:R-:W-:Y:S01]  /*09e0*/  UMOV UR8, 0x400 ;  /* 0x0000040000087882 */ /* 0x004fe20000000000 */
[----:B------:R-:W-:Y:S01]  /*09f0*/  USEL UR9, UR9, 0x1a0, UP5 ;  /* 0x000001a009097887 */ /* 0x000fe2000a800000 */
        /* <DEDUP_REMOVED lines=9> */
[----:B------:R-:W2:Y:S02]  /*0a90*/  FENCE.VIEW.ASYNC.S ;  /* 0x00000000000073c6 */ /* 0x000ea40000000000 */
[----:B--2---:R4:W2:Y:S08]  /*0aa0*/  SYNCS.EXCH.64 URZ, [UR8+0xc0], UR12 ;  /* 0x0000c00c08ff75b2 */ /* 0x0048b00008000100 */
[----:B------:R4:W3:Y:S01]  /*0ab0*/  SYNCS.EXCH.64 URZ, [UR8+0xd0], UR14 ;  /* 0x0000d00e08ff75b2 */ /* 0x0008e20008000100 */
[----:B------:R4:W1:Y:S01]  /*0ac0*/  SYNCS.EXCH.64 URZ, [UR8+0xc8], UR12 ;  /* 0x0000c80c08ff75b2 */ /* 0x0008620008000100 */
[----:B------:R4:W1:Y:S02]  /*0ad0*/  SYNCS.EXCH.64 URZ, [UR8+0xd8], UR14 ;  /* 0x0000d80e08ff75b2 */ /* 0x0008640008000100 */
[----:B----4-:R-:W-:Y:S01]  /*0ae0*/  NOP ;  /* 0x0000000000007918 */ /* 0x010fe20000000000 */
.L_x_13:
[----:B------:R-:W4:Y:S01]  /*0af0*/  SHFL.IDX PT, R0, R180, RZ, 0x1f ;  /* 0x00001fffb4007589 */ /* 0x000f2200000e0000 */
[----:B------:R-:W-:Y:S01]  /*0b00*/  NOP ;  /* 0x0000000000007918 */ /* 0x000fe20000000000 */
[----:B----4-:R-:W-:-:S13]  /*0b10*/  ISETP.NE.AND P0, PT, R0, 0x5, PT ;  /* 0x000000050000780c */ /* 0x010fda0003f05270 */
[----:B------:R-:W-:Y:S05]  /*0b20*/  @P0 BRA `(.L_x_14) ;  /* 0x0000000000540947 */ /* 0x000fea0003800000 */
[----:B---3--:R-:W-:Y:S01]  /*0b30*/  UMOV UR9, 0x400 ;  /* 0x0000040000097882 */ /* 0x008fe20000000000 */
[----:B--2---:R-:W-:Y:S01]  /*0b40*/  UMOV UR8, 0x1 ;  /* 0x0000000100087882 */ /* 0x004fe20000000000 */
        /* <DEDUP_REMOVED lines=13> */
[----:B------:R4:W1:Y:S01]  /*0c20*/  SYNCS.EXCH.64 URZ, [UR9+0x108], UR14 ;  /* 0x0001080e09ff75b2 */ /* 0x0008620008000100 */
[----:B------:R4:W1:Y:S01]  /*0c30*/  SYNCS.EXCH.64 URZ, [UR9+0xf0], UR12 ;  /* 0x0000f00c09ff75b2 */ /* 0x0008620008000100 */
[----:B------:R4:W1:Y:S01]  /*0c40*/  SYNCS.EXCH.64 URZ, [UR9+0x110], UR14 ;  /* 0x0001100e09ff75b2 */ /* 0x0008620008000100 */
[----:B------:R4:W1:Y:S01]  /*0c50*/  SYNCS.EXCH.64 URZ, [UR9+0xf8], UR12 ;  /* 0x0000f80c09ff75b2 */ /* 0x0008620008000100 */
[----:B------:R4:W1:Y:S02]  /*0c60*/  SYNCS.EXCH.64 URZ, [UR9+0x118], UR14 ;  /* 0x0001180e09ff75b2 */ /* 0x0008640008000100 */
[----:B----4-:R-:W-:Y:S01]  /*0c70*/  NOP ;  /* 0x0000000000007918 */ /* 0x010fe20000000000 */
.L_x_14:
[----:B------:R-:W4:Y:S01]  /*0c80*/  SHFL.IDX PT, R0, R180, RZ, 0x1f ;  /* 0x00001fffb4007589 */ /* 0x000f2200000e0000 */
[----:B------:R-:W-:Y:S01]  /*0c90*/  ISETP.NE.OR P1, PT, RZ, UR10, !P1 ;  /* 0x0000000aff007c0c */ /* 0x000fe2000cf25670 */
[----:B------:R-:W-:Y:S01]  /*0ca0*/  NOP ;  /* 0x0000000000007918 */ /* 0x000fe20000000000 */
[----:B----4-:R-:W-:-:S13]  /*0cb0*/  ISETP.NE.AND P0, PT, R0, 0x3, PT ;  /* 0x000000030000780c */ /* 0x010fda0003f05270 */
[----:B------:R-:W-:Y:S05]  /*0cc0*/  @P0 BRA `(.L_x_15) ;  /* 0x0000000000340947 */ /* 0x000fea0003800000 */
[----:B--2---:R-:W-:Y:S01]  /*0cd0*/  UMOV UR8, 0x400 ;  /* 0x0000040000087882 */ /* 0x004fe20000000000 */
[----:B------:R-:W-:Y:S01]  /*0ce0*/  UMOV UR6, 0x20 ;  /* 0x0000002000067882 */ /* 0x000fe20000000000 */
[----:B------:R-:W-:Y:S02]  /*0cf0*/  ULEA UR8, UR37, UR8, 0x18 ;  /* 0x0000000825087291 */ /* 0x000fe4000f8ec0ff */
[----:B---3--:R-:W-:-:S04]  /*0d00*/  UIADD3 UR12, UPT, UPT, -UR6, 0x100000, URZ ;  /* 0x00100000060c7890 */ /* 0x008fc8000fffe1ff */
[----:B------:R-:W-:Y:S02]  /*0d10*/  USHF.L.U32 UR13, UR12, 0xb, URZ ;  /* 0x0000000b0c0d7899 */ /* 0x000fe400080006ff */
[----:B------:R-:W-:Y:S01]  /*0d20*/  USHF.L.U32 UR12, UR12, 0x1, URZ ;  /* 0x000000010c0c7899 */ /* 0x000fe200080006ff */
[----:B------:R-:W-:Y:S01]  /*0d30*/  ELECT P0, URZ, PT ;  /* 0x0000000000ff782f */ /* 0x000fe20003800000 */
[----:B------:R-:W2:Y:S10]  /*0d40*/  FENCE.VIEW.ASYNC.S ;  /* 0x00000000000073c6 */ /* 0x000eb40000000000 */
[----:B--2---:R4:W2:Y:S01]  /*0d50*/  SYNCS.EXCH.64 URZ, [UR8+0x120], UR12 ;  /* 0x0001200c08ff75b2 */ /* 0x0048a20008000100 */
[----:B------:R4:W3:Y:S01]  /*0d60*/  SYNCS.EXCH.64 URZ, [UR8+0x130], UR12 ;  /* 0x0001300c08ff75b2 */ /* 0x0008e20008000100 */
[----:B------:R4:W1:Y:S01]  /*0d70*/  SYNCS.EXCH.64 URZ, [UR8+0x128], UR12 ;  /* 0x0001280c08ff75b2 */ /* 0x0008620008000100 */
[----:B------:R4:W1:Y:S02]  /*0d80*/  SYNCS.EXCH.64 URZ, [UR8+0x138], UR12 ;  /* 0x0001380c08ff75b2 */ /* 0x0008640008000100 */
[----:B----4-:R-:W-:Y:S01]  /*0d90*/  NOP ;  /* 0x0000000000007918 */ /* 0x010fe20000000000 */
.L_x_15:
[----:B------:R-:W-:Y:S01]  /*0da0*/  VOTEU.ALL UP1, P1 ;  /* 0x0000000000ff7886 */ /* 0x000fe20000820000 */
[----:B--2---:R-:W2:Y:S01]  /*0db0*/  LDCU UR8, c[0x0][0x36c] ;  /* 0x00006d80ff0877ac */ /* 0x004ea20008000800 */
[----:B------:R-:W-:Y:S01]  /*0dc0*/  NOP ;  /* 0x0000000000007918 */ /* 0x000fe20000000000 */
[----:B------:R-:W-:Y:S01]  /*0dd0*/  LOP3.LUT R10, R175, 0x1f, RZ, 0xc0, !PT ;  /* 0x0000001faf0a7812 */ /* 0x000fe200078ec0ff */
[----:B---3--:R-:W-:Y:S01]  /*0de0*/  UMOV UR12, 0x20 ;  /* 0x00000020000c7882 */ /* 0x008fe20000000000 */
[----:B------:R-:W-:Y:S01]  /*0df0*/  @!UP1 UMOV UR6, 0x400 ;  /* 0x0000040000069882 */ /* 0x000fe20000000000 */
[----:B------:R-:W-:-:S04]  /*0e00*/  @!UP1 UIADD3 UR12, UPT, UPT, -UR12, 0x100000, URZ ;  /* 0x001000000c0c9890 */ /* 0x000fc8000fffe1ff */
[----:B------:R-:W-:Y:S02]  /*0e10*/  @!UP1 USHF.L.U32 UR13, UR12, 0xb, URZ ;  /* 0x0000000b0c0d9899 */ /* 0x000fe400080006ff */
[----:B------:R-:W-:Y:S02]  /*0e20*/  @!UP1 USHF.L.U32 UR12, UR12, 0x1, URZ ;  /* 0x000000010c0c9899 */ /* 0x000fe400080006ff */
[----:B------:R-:W-:Y:S01]  /*0e30*/  @!UP1 ULEA UR6, UR37, UR6, 0x18 ;  /* 0x0000000625069291 */ /* 0x000fe2000f8ec0ff */
[----:B------:R-:W-:Y:S01]  /*0e40*/  VOTEU.ALL UP1, P1 ;  /* 0x0000000000ff7886 */ /* 0x000fe20000820000 */
[----:B------:R-:W-:Y:S01]  /*0e50*/  UISETP.NE.AND UP4, UPT, UR10, URZ, UPT ;  /* 0x000000ff0a00728c */ /* 0x000fe2000bf85270 */
[----:B------:R-:W3:Y:S09]  /*0e60*/  FENCE.VIEW.ASYNC.S ;  /* 0x00000000000073c6 */ /* 0x000ef20000000000 */
[----:B---3--:R3:W4:Y:S01]  /*0e70*/  @!UP1 SYNCS.EXCH.64 URZ, [UR6+0x140], UR12 ;  /* 0x0001400c06ff95b2 */ /* 0x0087220008000100 */
[----:B--2---:R-:W-:-:S09]  /*0e80*/  UISETP.EQ.U32.AND UP1, UPT, UR8, 0x1, UPT ;  /* 0x000000010800788c */ /* 0x004fd2000bf22070 */
[----:B------:R-:W-:Y:S05]  /*0e90*/  BRA.U !UP1, `(.L_x_16) ;  /* 0x0000000109087547 */ /* 0x000fea000b800000 */
[----:B-1--4-:R-:W-:Y:S01]  /*0ea0*/  UCGABAR_ARV ;  /* 0x00000000000079c7 */ /* 0x012fe20008000000 */
[----:B------:R-:W-:Y:S05]  /*0eb0*/  BRA `(.L_x_17) ;  /* 0x0000000000047947 */ /* 0x000fea0003800000 */
.L_x_16:
[----:B-1--4-:R-:W-:Y:S01]  /*0ec0*/  NOP ;  /* 0x0000000000007918 */ /* 0x012fe20000000000 */
.L_x_17:
[----:B------:R-:W1:Y:S01]  /*0ed0*/  S2R R166, SR_CTAID.Y ;  /* 0x0000000000a67919 */ /* 0x000e620000002600 */
[----:B------:R-:W-:-:S05]  /*0ee0*/  CS2R.32 R165, SR_CgaSize ;  /* 0x0000000000a57805 */ /* 0x000fca0000008a00 */
[----:B------:R-:W-:-:S05]  /*0ef0*/  IMAD R165, R165, -0xa0, RZ ;  /* 0xffffff60a5a57824 */ /* 0x000fca00078e02ff */
[----:B---3--:R-:W-:-:S14]  /*0f00*/  R2UR UR6, R165 ;  /* 0x00000000a50672ca */ /* 0x008fdc00000e0000 */
[----:B------:R-:W2:Y:S01]  /*0f10*/  LDCU UR6, c[0x0][UR6+0x2b4] ;  /* 0x00005680060677ac */ /* 0x000ea20008000800 */
[----:B------:R-:W-:-:S05]  /*0f20*/  CS2R.32 R0, SR_CgaSize ;  /* 0x0000000000007805 */ /* 0x000fca0000008a00 */
[----:B------:R-:W-:-:S06]  /*0f30*/  IMAD R0, R0, -0xa0, RZ ;  /* 0xffffff6000007824 */ /* 0x000fcc00078e02ff */
[----:B------:R-:W3:Y:S01]  /*0f40*/  LDC R0, c[0x0][R0+0x2a4] ;  /* 0x0000a90000007b82 */ /* 0x000ee20000000800 */
[----:B------:R-:W-:Y:S01]  /*0f50*/  PRMT R8, RZ, 0x7610, R8 ;  /* 0x00007610ff087816 */ /* 0x000fe20000000008 */
[----:B------:R-:W4:Y:S01]  /*0f60*/  S2R R11, SR_CTAID.X ;  /* 0x00000000000b7919 */ /* 0x000f220000002500 */
[----:B------:R-:W-:-:S05]  /*0f70*/  CS2R.32 R165, SR_CgaSize ;  /* 0x0000000000a57805 */ /* 0x000fca0000008a00 */
[----:B------:R-:W-:-:S05]  /*0f80*/  IMAD R165, R165, -0xa0, RZ ;  /* 0xffffff60a5a57824 */ /* 0x000fca00078e02ff */
[----:B------:R-:W-:-:S14]  /*0f90*/  R2UR UR8, R165 ;  /* 0x00000000a50872ca */ /* 0x000fdc00000e0000 */
[----:B------:R-:W3:Y:S01]  /*0fa0*/  LDCU UR8, c[0x0][UR8+0x2b0] ;  /* 0x00005600080877ac */ /* 0x000ee20008000800 */
[----:B------:R-:W-:Y:S01]  /*0fb0*/  UISETP.NE.AND UP2, UPT, UR10, 0x2, UPT ;  /* 0x000000020a00788c */ /* 0x000fe2000bf45270 */
[----:B------:R-:W2:Y:S01]  /*0fc0*/  LDC R9, c[0x0][0xb24] ;  /* 0x0002c900ff097b82 */ /* 0x000ea20000000800 */
[----:B------:R-:W-:-:S05]  /*0fd0*/  CS2R.32 R2, SR_CgaSize ;  /* 0x0000000000027805 */ /* 0x000fca0000008a00 */
[----:B------:R-:W-:-:S06]  /*0fe0*/  IMAD R2, R2, -0xa0, RZ ;  /* 0xffffff6002027824 */ /* 0x000fcc00078e02ff */
[----:B------:R-:W3:Y:S08]  /*0ff0*/  LDC R2, c[0x0][R2+0x2a0] ;  /* 0x0000a80002027b82 */ /* 0x000ef00000000800 */
[----:B------:R-:W3:Y:S01]  /*1000*/  LDC R72, c[0x0][0xb24] ;  /* 0x0002c900ff487b82 */ /* 0x000ee20000000800 */
[----:B-1----:R-:W-:-:S07]  /*1010*/  I2FP.F32.U32 R3, R166 ;  /* 0x000000a600037245 */ /* 0x002fce0000201000 */
[----:B------:R-:W1:Y:S01]  /*1020*/  S2UR UR36, SR_CTAID.Z ;  /* 0x00000000002479c3 */ /* 0x000e620000002700 */
[----:B--2---:R-:W-:Y:S01]  /*1030*/  ISETP.GE.AND P0, PT, R9, 0x1, PT ;  /* 0x000000010900780c */ /* 0x004fe20003f06270 */
[----:B----4-:R-:W-:Y:S01]  /*1040*/  IMAD.MOV.U32 R165, RZ, RZ, R11 ;  /* 0x000000ffffa57224 */ /* 0x010fe200078e000b */
[----:B------:R-:W-:Y:S01]  /*1050*/  I2FP.F32.U32 R4, R11 ;  /* 0x0000000b00047245 */ /* 0x000fe20000201000 */
[----:B------:R-:W-:Y:S01]  /*1060*/  FMUL R3, R3, UR6 ;  /* 0x0000000603037c20 */ /* 0x000fe20008400000 */
[----:B------:R-:W2:Y:S03]  /*1070*/  LDCU UR6, c[0x0][0xb30] ;  /* 0x00016600ff0677ac */ /* 0x000ea60008000800 */
[----:B---3--:R-:W-:Y:S01]  /*1080*/  FMUL R4, R4, UR8 ;  /* 0x0000000804047c20 */ /* 0x008fe20008400000 */
[----:B------:R-:W3:Y:S08]  /*1090*/  F2I.U32.TRUNC.NTZ R145, R3 ;  /* 0x0000000300917305 */ /* 0x000ef0000020f000 */
[----:B------:R-:W4:Y:S01]  /*10a0*/  F2I.U32.TRUNC.NTZ R164, R4 ;  /* 0x0000000400a47305 */ /* 0x000f22000020f000 */
[----:B--2---:R-:W-:Y:S01]  /*10b0*/  UISETP.NE.AND UP3, UPT, UR6, 0x1, UPT ;  /* 0x000000010600788c */ /* 0x004fe2000bf65270 */
[----:B---3--:R-:W-:-:S05]  /*10c0*/  IADD3 R145, PT, PT, -R145, RZ, RZ ;  /* 0x000000ff91917210 */ /* 0x008fca0007ffe1ff */
[----:B------:R-:W-:Y:S01]  /*10d0*/  IMAD R145, R0, R145, R166 ;  /* 0x0000009100917224 */ /* 0x000fe200078e02a6 */
[----:B------:R-:W-:Y:S01]  /*10e0*/  PRMT R0, RZ, 0x7610, R0 ;  /* 0x00007610ff007816 */ /* 0x000fe20000000000 */
[----:B----4-:R-:W-:-:S04]  /*10f0*/  IMAD.MOV R164, RZ, RZ, -R164 ;  /* 0x000000ffffa47224 */ /* 0x010fc800078e0aa4 */
[----:B------:R-:W-:Y:S01]  /*1100*/  IMAD R164, R2, R164, R11 ;  /* 0x000000a402a47224 */ /* 0x000fe200078e020b */
[----:B-1----:R-:W-:Y:S06]  /*1110*/  BRA.U UP4, `(.L_x_18) ;  /* 0x0000000104247547 */ /* 0x002fec000b800000 */
[----:B------:R-:W-:Y:S01]  /*1120*/  ISETP.NE.AND P1, PT, R145, RZ, PT ;  /* 0x000000ff9100720c */ /* 0x000fe20003f25270 */
[----:B------:R-:W-:Y:S01]  /*1130*/  IMAD.MOV.U32 R0, RZ, RZ, 0x3 ;  /* 0x00000003ff007424 */ /* 0x000fe200078e00ff */
[C---:B------:R-:W-:Y:S02]  /*1140*/  LOP3.LUT R3, R164.reuse, 0xfffffffe, RZ, 0xc0, !PT ;  /* 0xfffffffea4037812 */ /* 0x040fe400078ec0ff */
[----:B------:R-:W-:Y:S02]  /*1150*/  ISETP.LT.U32.OR P1, PT, R164, 0x2, !P1 ;  /* 0x00000002a400780c */ /* 0x000fe40004f21470 */
[----:B------:R-:W-:Y:S02]  /*1160*/  SHF.L.U32 R0, R0, R3, RZ ;  /* 0x0000000300007219 */ /* 0x000fe400000006ff */
[----:B------:R-:W-:Y:S02]  /*1170*/  SEL R5, RZ, 0x1, !P1 ;  /* 0x00000001ff057807 */ /* 0x000fe40004800000 */
[----:B------:R-:W-:-:S05]  /*1180*/  SEL R2, RZ, 0x2, !P1 ;  /* 0x00000002ff027807 */ /* 0x000fca0004800000 */
[----:B------:R-:W-:-:S05]  /*1190*/  IMAD.IADD R2, R5, 0x1, R2 ;  /* 0x0000000105027824 */ /* 0x000fca00078e0202 */
[----:B------:R-:W-:Y:S02]  /*11a0*/  PRMT R8, R2, 0x7610, R8 ;  /* 0x0000761002087816 */ /* 0x000fe40000000008 */
.L_x_18:
[----:B------:R-:W-:Y:S05]  /*11b0*/  @!P0 BRA `(.L_x_19) ;  /* 0x0000000000b88947 */ /* 0x000fea0003800000 */
[----:B------:R-:W1:Y:S01]  /*11c0*/  LDC.64 R4, c[0x0][0xb18] ;  /* 0x0002c600ff047b82 */ /* 0x000e620000000a00 */
[----:B------:R-:W-:-:S07]  /*11d0*/  ISETP.NE.AND P0, PT, R9, 0x1, PT ;  /* 0x000000010900780c */ /* 0x000fce0003f05270 */
[----:B------:R-:W2:Y:S08]  /*11e0*/  LDC R14, c[0x0][0xb0c] ;  /* 0x0002c300ff0e7b82 */ /* 0x000eb00000000800 */
[----:B------:R-:W3:Y:S08]  /*11f0*/  LDC R13, c[0x0][0x370] ;  /* 0x0000dc00ff0d7b82 */ /* 0x000ef00000000800 */
[----:B------:R-:W4:Y:S01]  /*1200*/  LDC R16, c[0x0][0x374] ;  /* 0x0000dd00ff107b82 */ /* 0x000f220000000800 */
[----:B-1----:R-:W-:-:S07]  /*1210*/  ISETP.NE.AND P1, PT, R4, 0x1, PT ;  /* 0x000000010400780c */ /* 0x002fce0003f25270 */
[----:B------:R-:W3:Y:S01]  /*1220*/  LDC.64 R6, c[0x0][0xb10] ;  /* 0x0002c400ff067b82 */ /* 0x000ee20000000a00 */
[----:B--2---:R-:W-:-:S07]  /*1230*/  ISETP.NE.AND P2, PT, R14, 0x1, PT ;  /* 0x000000010e00780c */ /* 0x004fce0003f45270 */
[----:B------:R-:W1:Y:S08]  /*1240*/  LDC R12, c[0x0][0xb20] ;  /* 0x0002c800ff0c7b82 */ /* 0x000e700000000800 */
[----:B------:R-:W2:Y:S01]  /*1250*/  LDC.64 R2, c[0x0][0xb28] ;  /* 0x0002ca00ff027b82 */ /* 0x000ea20000000a00 */
[----:B----4-:R-:W-:-:S04]  /*1260*/  IMAD.HI.U32 R15, R16, R5, RZ ;  /* 0x00000005100f7227 */ /* 0x010fc800078e00ff */
[----:B------:R-:W-:-:S04]  /*1270*/  IMAD.HI.U32 R5, R166, R5, RZ ;  /* 0x00000005a6057227 */ /* 0x000fc800078e00ff */
[----:B---3--:R-:W-:-:S04]  /*1280*/  IMAD.HI.U32 R18, R13, R6, RZ ;  /* 0x000000060d127227 */ /* 0x008fc800078e00ff */
[C---:B------:R-:W-:Y:S01]  /*1290*/  IMAD.HI.U32 R20, R11.reuse, R6, RZ ;  /* 0x000000060b147227 */ /* 0x040fe200078e00ff */
[-C--:B------:R-:W-:Y:S02]  /*12a0*/  @P2 SHF.R.U32.HI R13, RZ, R7.reuse, R18 ;  /* 0x00000007ff0d2219 */ /* 0x080fe40000011612 */
[-C--:B-1----:R-:W-:Y:S02]  /*12b0*/  @P1 SHF.R.U32.HI R16, RZ, R12.reuse, R15 ;  /* 0x0000000cff101219 */ /* 0x082fe4000001160f */
[----:B------:R-:W-:Y:S02]  /*12c0*/  SHF.R.U32.HI R5, RZ, R12, R5 ;  /* 0x0000000cff057219 */ /* 0x000fe40000011605 */
[----:B------:R-:W-:Y:S02]  /*12d0*/  SHF.R.U32.HI R20, RZ, R7, R20 ;  /* 0x00000007ff147219 */ /* 0x000fe40000011614 */
[----:B------:R-:W-:Y:S01]  /*12e0*/  SEL R5, R166, R5, !P1 ;  /* 0x00000005a6057207 */ /* 0x000fe20004800000 */
[----:B--2---:R-:W-:Y:S01]  /*12f0*/  IMAD.HI.U32 R18, R16, R2, RZ ;  /* 0x0000000210127227 */ /* 0x004fe200078e00ff */
[----:B------:R-:W-:-:S02]  /*1300*/  SEL R165, R11, R20, !P2 ;  /* 0x000000140ba57207 */ /* 0x000fc40005000000 */
[----:B------:R-:W-:Y:S01]  /*1310*/  IADD3 R7, PT, PT, -R5, RZ, RZ ;  /* 0x000000ff05077210 */ /* 0x000fe20007ffe1ff */
[----:B------:R-:W-:Y:S01]  /*1320*/  IMAD.HI.U32 R6, R13, R2, RZ ;  /* 0x000000020d067227 */ /* 0x000fe200078e00ff */
[----:B------:R-:W-:-:S03]  /*1330*/  @P0 SHF.R.U32.HI R16, RZ, R3, R18 ;  /* 0x00000003ff100219 */ /* 0x000fc60000011612 */
[----:B------:R-:W-:Y:S01]  /*1340*/  IMAD R7, R4, R7, R166 ;  /* 0x0000000704077224 */ /* 0x000fe200078e02a6 */
[----:B------:R-:W-:Y:S01]  /*1350*/  @P0 SHF.R.U32.HI R13, RZ, R3, R6 ;  /* 0x00000003ff0d0219 */ /* 0x000fe20000011606 */
[----:B------:R-:W-:-:S04]  /*1360*/  IMAD R16, R16, R9, RZ ;  /* 0x0000000910107224 */ /* 0x000fc800078e02ff */
[----:B------:R-:W-:Y:S01]  /*1370*/  IMAD R6, R13, R9, RZ ;  /* 0x000000090d067224 */ /* 0x000fe200078e02ff */
[----:B------:R-:W-:-:S04]  /*1380*/  ISETP.GE.AND P1, PT, R5, R16, PT ;  /* 0x000000100500720c */ /* 0x000fc80003f26270 */
[----:B------:R-:W-:Y:S01]  /*1390*/  ISETP.GE.OR P1, PT, R165, R6, P1 ;  /* 0x00000006a500720c */ /* 0x000fe20000f26670 */
[----:B------:R-:W-:-:S05]  /*13a0*/  IMAD.HI.U32 R6, R5, R2, RZ ;  /* 0x0000000205067227 */ /* 0x000fca00078e00ff */
[----:B------:R-:W-:-:S04]  /*13b0*/  SHF.R.U32.HI R6, RZ, R3, R6 ;  /* 0x00000003ff067219 */ /* 0x000fc80000011606 */
[----:B------:R-:W-:-:S03]  /*13c0*/  SEL R6, R5, R6, !P0 ;  /* 0x0000000605067207 */ /* 0x000fc60004000000 */
[----:B------:R-:W-:Y:S01]  /*13d0*/  @!P1 IMAD.HI.U32 R12, R165, R2, RZ ;  /* 0x00000002a50c9227 */ /* 0x000fe200078e00ff */
[----:B------:R-:W-:-:S04]  /*13e0*/  IADD3 R2, PT, PT, -R6, RZ, RZ ;  /* 0x000000ff06027210 */ /* 0x000fc80007ffe1ff */
[----:B------:R-:W-:Y:S01]  /*13f0*/  @!P1 SHF.R.U32.HI R12, RZ, R3, R12 ;  /* 0x00000003ff0c9219 */ /* 0x000fe2000001160c */
[----:B------:R-:W-:-:S03]  /*1400*/  IMAD R2, R9, R2, R5 ;  /* 0x0000000209027224 */ /* 0x000fc600078e0205 */
[----:B------:R-:W-:-:S05]  /*1410*/  @!P1 SEL R3, R165, R12, !P0 ;  /* 0x0000000ca5039207 */ /* 0x000fca0004000000 */
[--C-:B------:R-:W-:Y:S02]  /*1420*/  @!P1 IMAD.IADD R6, R6, 0x1, -R3.reuse ;  /* 0x0000000106069824 */ /* 0x100fe400078e0a03 */
[----:B------:R-:W-:Y:S01]  /*1430*/  @!P1 IMAD R3, R2, R13, R3 ;  /* 0x0000000d02039224 */ /* 0x000fe200078e0203 */
[----:B------:R-:W-:Y:S01]  /*1440*/  IADD3 R2, PT, PT, -R165, RZ, RZ ;  /* 0x000000ffa5027210 */ /* 0x000fe20007ffe1ff */
[----:B------:R-:W-:Y:S02]  /*1450*/  @!P1 IMAD R5, R6, R9, R165 ;  /* 0x0000000906059224 */ /* 0x000fe400078e02a5 */
[----:B------:R-:W-:Y:S02]  /*1460*/  @!P1 IMAD.MOV.U32 R165, RZ, RZ, R3 ;  /* 0x000000ffffa59224 */ /* 0x000fe400078e0003 */
[----:B------:R-:W-:Y:S02]  /*1470*/  IMAD R2, R14, R2, R11 ;  /* 0x000000020e027224 */ /* 0x000fe400078e020b */
[----:B------:R-:W-:-:S02]  /*1480*/  IMAD R166, R5, R4, R7 ;  /* 0x0000000405a67224 */ /* 0x000fc400078e0207 */
[----:B------:R-:W-:Y:S02]  /*1490*/  IMAD R165, R165, R14, R2 ;  /* 0x0000000ea5a57224 */ /* 0x000fe400078e0202 */
.L_x_19:
[----:B------:R-:W-:Y:S05]  /*14a0*/  BRA.U UP3, `(.L_x_20) ;  /* 0x0000000103407547 */ /* 0x000fea000b800000 */
[----:B------:R-:W1:Y:S08]  /*14b0*/  LDC.64 R4, c[0x0][0xb10] ;  /* 0x0002c400ff047b82 */ /* 0x000e700000000a00 */
[----:B------:R-:W2:Y:S08]  /*14c0*/  LDC.64 R2, c[0x0][0xb18] ;  /* 0x0002c600ff027b82 */ /* 0x000eb00000000a00 */
[----:B------:R-:W3:Y:S08]  /*14d0*/  LDC R6, c[0x0][0xb20] ;  /* 0x0002c800ff067b82 */ /* 0x000ef00000000800 */
[----:B------:R-:W4:Y:S01]  /*14e0*/  LDC R12, c[0x0][0xb0c] ;  /* 0x0002c300ff0c7b82 */ /* 0x000f220000000800 */
[----:B-1----:R-:W-:-:S05]  /*14f0*/  IMAD.HI.U32 R4, R165, R4, RZ ;  /* 0x00000004a5047227 */ /* 0x002fca00078e00ff */
[----:B------:R-:W-:Y:S01]  /*1500*/  SHF.R.U32.HI R4, RZ, R5, R4 ;  /* 0x00000005ff047219 */ /* 0x000fe20000011604 */
[----:B--2---:R-:W-:Y:S01]  /*1510*/  IMAD.HI.U32 R3, R166, R3, RZ ;  /* 0x00000003a6037227 */ /* 0x004fe200078e00ff */
[----:B------:R-:W-:-:S04]  /*1520*/  ISETP.NE.AND P0, PT, R2, 0x1, PT ;  /* 0x000000010200780c */ /* 0x000fc80003f05270 */
[----:B---3--:R-:W-:-:S04]  /*1530*/  SHF.R.U32.HI R3, RZ, R6, R3 ;  /* 0x00000006ff037219 */ /* 0x008fc80000011603 */
[----:B------:R-:W-:Y:S02]  /*1540*/  SEL R3, R166, R3, !P0 ;  /* 0x00000003a6037207 */ /* 0x000fe40004000000 */
[----:B----4-:R-:W-:-:S04]  /*1550*/  ISETP.NE.AND P1, PT, R12, 0x1, PT ;  /* 0x000000010c00780c */ /* 0x010fc80003f25270 */
[----:B------:R-:W-:-:S05]  /*1560*/  SEL R6, R165, R4, !P1 ;  /* 0x00000004a5067207 */ /* 0x000fca0004800000 */
[----:B------:R-:W-:Y:S02]  /*1570*/  IMAD.IADD R4, R3, 0x1, -R6 ;  /* 0x0000000103047824 */ /* 0x000fe400078e0a06 */
[----:B------:R-:W-:Y:S02]  /*1580*/  IMAD.IADD R3, R6, 0x1, -R3 ;  /* 0x0000000106037824 */ /* 0x000fe400078e0a03 */
[----:B------:R-:W-:Y:S02]  /*1590*/  IMAD R165, R4, R12, R165 ;  /* 0x0000000c04a57224 */ /* 0x000fe400078e02a5 */
[----:B------:R-:W-:Y:S02]  /*15a0*/  IMAD R166, R3, R2, R166 ;  /* 0x0000000203a67224 */ /* 0x000fe400078e02a6 */
.L_x_20:
[----:B------:R-:W-:Y:S05]  /*15b0*/  BRA.U !UP1, `(.L_x_21) ;  /* 0x00000001090c7547 */ /* 0x000fea000b800000 */
[----:B------:R-:W-:Y:S01]  /*15c0*/  UCGABAR_WAIT ;  /* 0x0000000000007dc7 */ /* 0x000fe20008000000 */
[----:B------:R-:W-:Y:S01]  /*15d0*/  CCTL.IVALL ;  /* 0x00000000ff00798f */ /* 0x000fe20002000000 */
[----:B------:R-:W-:Y:S05]  /*15e0*/  BRA `(.L_x_22) ;  /* 0x0000000000047947 */ /* 0x000fea0003800000 */
.L_x_21:
[----:B------:R-:W-:Y:S06]  /*15f0*/  BAR.SYNC.DEFER_BLOCKING 0x0 ;  /* 0x0000000000007b1d */ /* 0x000fec0000010000 */
.L_x_22:
[----:B------:R-:W-:Y:S05]  /*1600*/  BRA.U UP2, `(.L_x_23) ;  /* 0x00000015028c7547 */ /* 0x000fea000b800000 */
[----:B------:R-:W1:Y:S01]  /*1610*/  LDCU UR15, c[0x0][0x38c] ;  /* 0x00007180ff0f77ac */ /* 0x000e620008000800 */
[----:B------:R-:W2:Y:S01]  /*1620*/  LDC R9, c[0x0][0x370] ;  /* 0x0000dc00ff097b82 */ /* 0x000ea20000000800 */
[C---:B------:R-:W-:Y:S01]  /*1630*/  IMAD.SHL.U32 R17, R11.reuse, 0x20, RZ ;  /* 0x000000200b117824 */ /* 0x040fe200078e00ff */
[----:B------:R-:W-:Y:S01]  /*1640*/  PLOP3.LUT P1, PT, PT, PT, UP5, 0x80, 0x8 ;  /* 0x000000000008781c */ /* 0x000fe20003f2f058 */
[----:B------:R-:W-:Y:S01]  /*1650*/  UISETP.NE.AND UP1, UPT, UR10, URZ, UPT ;  /* 0x000000ff0a00728c */ /* 0x000fe2000bf25270 */
[----:B------:R-:W-:Y:S01]  /*1660*/  ISETP.NE.AND P4, PT, R10, RZ, P5 ;  /* 0x000000ff0a00720c */ /* 0x000fe20002f85270 */
[----:B------:R-:W-:Y:S01]  /*1670*/  IMAD.SHL.U32 R16, R11, 0x80, RZ ;  /* 0x000000800b107824 */ /* 0x000fe200078e00ff */
[----:B------:R-:W-:Y:S01]  /*1680*/  PLOP3.LUT P1, PT, P1, PT, PT, 0x8, 0x80 ;  /* 0x000000000080781c */ /* 0x000fe20000f2e170 */
[----:B------:R-:W-:Y:S01]  /*1690*/  IMAD.MOV.U32 R15, RZ, RZ, 0x1 ;  /* 0x00000001ff0f7424 */ /* 0x000fe200078e00ff */
[----:B------:R-:W3:Y:S01]  /*16a0*/  LDC R0, c[0x0][0x374] ;  /* 0x0000dd00ff007b82 */ /* 0x000ee20000000800 */
[----:B------:R-:W-:Y:S01]  /*16b0*/  IMAD.MOV.U32 R14, RZ, RZ, RZ ;  /* 0x000000ffff0e7224 */ /* 0x000fe200078e00ff */
[----:B------:R-:W-:Y:S01]  /*16c0*/  CS2R R12, SRZ ;  /* 0x00000000000c7805 */ /* 0x000fe2000001ff00 */
[----:B------:R-:W-:Y:S01]  /*16d0*/  IMAD.MOV.U32 R10, RZ, RZ, 0x1 ;  /* 0x00000001ff0a7424 */ /* 0x000fe200078e00ff */
[----:B------:R-:W-:Y:S01]  /*16e0*/  LOP3.LUT R17, R17, 0x20, RZ, 0xc0, !PT ;  /* 0x0000002011117812 */ /* 0x000fe200078ec0ff */
[----:B------:R-:W4:Y:S01]  /*16f0*/  LDCU.64 UR24, c[0x0][0x348] ;  /* 0x00006900ff1877ac */ /* 0x000f220008000a00 */
[----:B-1----:R-:W-:-:S02]  /*1700*/  UIADD3 UR4, UPT, UPT, UR15, 0x7f, URZ ;  /* 0x0000007f0f047890 */ /* 0x002fc4000fffe0ff */
[----:B------:R-:W-:Y:S02]  /*1710*/  USEL UR7, UR7, 0x2, UP1 ;  /* 0x0000000207077887 */ /* 0x000fe40008800000 */
[----:B------:R-:W-:Y:S01]  /*1720*/  USHF.R.S32.HI UR22, URZ, 0x1f, UR4 ;  /* 0x0000001fff167899 */ /* 0x000fe20008011404 */
[----:B------:R-:W-:-:S03]  /*1730*/  UMOV UR13, URZ ;  /* 0x000000ff000d7c82 */ /* 0x000fc60008000000 */
[----:B------:R-:W-:Y:S02]  /*1740*/  ULEA.HI UR22, UR22, UR4, URZ, 0x7 ;  /* 0x0000000416167291 */ /* 0x000fe4000f8f38ff */
[----:B------:R-:W-:Y:S02]  /*1750*/  UIADD3 UR4, UPT, UPT, UR15, -0x1, URZ ;  /* 0xffffffff0f047890 */ /* 0x000fe4000fffe0ff */
[----:B------:R-:W-:Y:S02]  /*1760*/  USHF.R.S32.HI UR22, URZ, 0x7, UR22 ;  /* 0x00000007ff167899 */ /* 0x000fe40008011416 */
[----:B------:R-:W-:Y:S02]  /*1770*/  UISETP.GE.U32.AND UP2, UPT, UR4, -0xff, UPT ;  /* 0xffffff010400788c */ /* 0x000fe4000bf46070 */
[----:B------:R-:W-:Y:S02]  /*1780*/  UISETP.LT.U32.AND UP0, UPT, UR22, 0xa, UPT ;  /* 0x0000000a1600788c */ /* 0x000fe4000bf01070 */
[----:B------:R-:W-:-:S02]  /*1790*/  UIADD3 UR15, UPT, UPT, UR15, 0xfe, URZ ;  /* 0x000000fe0f0f7890 */ /* 0x000fc4000fffe0ff */
[----:B------:R-:W-:-:S04]  /*17a0*/  USEL UR21, UR22, 0xa, UP0 ;  /* 0x0000000a16157887 */ /* 0x000fc80008000000 */
[----:B------:R-:W-:Y:S02]  /*17b0*/  UIADD3 UR6, UPT, UPT, UR21, -0x1, URZ ;  /* 0xffffffff15067890 */ /* 0x000fe4000fffe0ff */
[----:B------:R-:W-:Y:S02]  /*17c0*/  @UP2 UIADD3 UR6, UPT, UPT, UR21, URZ, URZ ;  /* 0x000000ff15062290 */ /* 0x000fe4000fffe0ff */
[----:B------:R-:W-:Y:S02]  /*17d0*/  UIADD3 UR14, UPT, UPT, UR22, -UR21, URZ ;  /* 0x80000015160e7290 */ /* 0x000fe4000fffe0ff */
[----:B------:R-:W-:Y:S02]  /*17e0*/  UIADD3 UR5, UPT, UPT, UR6, 0x1, URZ ;  /* 0x0000000106057890 */ /* 0x000fe4000fffe0ff */
[----:B--2-4-:R-:W-:-:S12]  /*17f0*/  UIADD3 UR6, UPT, UPT, -UR6, URZ, URZ ;  /* 0x000000ff06067290 */ /* 0x014fd8000fffe1ff */
.L_x_43:
[----:B------:R-:W-:Y:S01]  /*1800*/  UISETP.NE.AND UP0, UPT, UR37, URZ, UPT ;  /* 0x000000ff2500728c */ /* 0x000fe2000bf05270 */
[----:B------:R-:W1:Y:S08]  /*1810*/  S2UR UR37, SR_CgaCtaId ;  /* 0x00000000002579c3 */ /* 0x000e700000008800 */
[----:B------:R-:W-:Y:S05]  /*1820*/  BRA.U UP0, `(.L_x_24) ;  /* 0x0000000100347547 */ /* 0x000fea000b800000 */
[----:B------:R-:W2:Y:S01]  /*1830*/  S2R R2, SR_CgaCtaId ;  /* 0x0000000000027919 */ /* 0x000ea20000008800 */
[----:B------:R-:W-:-:S04]  /*1840*/  MOV R3, 0x400 ;  /* 0x0000040000037802 */ /* 0x000fc80000000f00 */
[----:B--2---:R-:W-:Y:S02]  /*1850*/  LEA R3, R2, R3, 0x18 ;  /* 0x0000000302037211 */ /* 0x004fe400078ec0ff */
[----:B------:R-:W-:-:S03]  /*1860*/  SHF.L.U32 R2, R10, 0x1f, RZ ;  /* 0x0000001f0a027819 */ /* 0x000fc600000006ff */
[----:B------:R-:W-:-:S04]  /*1870*/  IMAD R3, R12, 0x8, R3 ;  /* 0x000000080c037824 */ /* 0x000fc800078e0203 */
[----:B------:R-:W2:Y:S02]  /*1880*/  SYNCS.PHASECHK.TRANS64.TRYWAIT P0, [R3+URZ+0x130], R2 ;  /* 0x00013002030075a7 */ /* 0x000ea400080011ff */
[----:B--2---:R-:W-:Y:S05]  /*1890*/  @!P0 BRA `(.L_x_25) ;  /* 0x0000005c00748947 */ /* 0x004fea0003800000 */
.L_x_120:
[----:B------:R-:W-:Y:S01]  /*18a0*/  VIADD R12, R12, 0x1 ;  /* 0x000000010c0c7836 */ /* 0x000fe20000000000 */
[----:B------:R2:W-:Y:S04]  /*18b0*/  SYNCS.ARRIVE.TRANS64.A1T0 RZ, [R3+URZ+0x120], RZ ;  /* 0x000120ff03ff79a7 */ /* 0x0005e800081000ff */
[----:B------:R-:W-:-:S04]  /*18c0*/  ISETP.NE.AND P0, PT, R12, 0x2, PT ;  /* 0x000000020c00780c */ /* 0x000fc80003f05270 */
[----:B------:R-:W-:Y:S02]  /*18d0*/  SEL R12, R12, RZ, P0 ;  /* 0x000000ff0c0c7207 */ /* 0x000fe40000000000 */
[----:B--2---:R-:W-:-:S04]  /*18e0*/  SEL R3, RZ, 0x1, P0 ;  /* 0x00000001ff037807 */ /* 0x004fc80000000000 */
[----:B------:R-:W-:-:S07]  /*18f0*/  LOP3.LUT R10, R10, R3, RZ, 0x3c, !PT ;  /* 0x000000030a0a7212 */ /* 0x000fce00078e3cff */
.L_x_24:
[----:B------:R-:W-:Y:S01]  /*1900*/  UMOV UR4, 0x400 ;  /* 0x0000040000047882 */ /* 0x000fe20000000000 */
[----:B------:R-:W-:Y:S01]  /*1910*/  LEA.HI R3, R165, R165, RZ, 0x1 ;  /* 0x000000a5a5037211 */ /* 0x000fe200078f08ff */
[----:B-1----:R-:W-:Y:S01]  /*1920*/  ULEA UR4, UR37, UR4, 0x18 ;  /* 0x0000000425047291 */ /* 0x002fe2000f8ec0ff */
[----:B------:R-:W-:Y:S01]  /*1930*/  SHF.L.U32 R2, R15, 0x1f, RZ ;  /* 0x0000001f0f027819 */ /* 0x000fe200000006ff */
[----:B------:R-:W-:Y:S01]  /*1940*/  UISETP.GE.U32.AND UP0, UPT, UR15, 0xff, UPT ;  /* 0x000000ff0f00788c */ /* 0x000fe2000bf06070 */
[----:B------:R-:W-:Y:S01]  /*1950*/  R2UR UR35, R16 ;  /* 0x00000000102372ca */ /* 0x000fe200000e0000 */
[----:B------:R-:W-:Y:S01]  /*1960*/  ULEA UR8, UR13, UR4, 0x3 ;  /* 0x000000040d087291 */ /* 0x000fe2000f8e18ff */
[----:B------:R-:W-:Y:S01]  /*1970*/  IMAD.SHL.U32 R3, R3, 0x80, RZ ;  /* 0x0000008003037824 */ /* 0x000fe200078e00ff */
[----:B------:R-:W-:Y:S01]  /*1980*/  R2UR UR11, R17 ;  /* 0x00000000110b72ca */ /* 0x000fe200000e0000 */
[----:B------:R-:W-:-:S03]  /*1990*/  UMOV UR23, URZ ;  /* 0x000000ff00177c82 */ /* 0x000fc60008000000 */
[----:B------:R-:W-:-:S03]  /*19a0*/  LOP3.LUT R3, R3, 0xffffff00, RZ, 0xc0, !PT ;  /* 0xffffff0003037812 */ /* 0x000fc600078ec0ff */
[----:B------:R1:W2:Y:S01]  /*19b0*/  SYNCS.PHASECHK.TRANS64.TRYWAIT P0, [UR8+0x50], R2 ;  /* 0x00005002ff0075a7 */ /* 0x0002a20008001108 */
[----:B------:R-:W-:Y:S02]  /*19c0*/  R2UR UR9, R3 ;  /* 0x00000000030972ca */ /* 0x000fe400000e0000 */
[----:B------:R-:W-:-:S11]  /*19d0*/  R2UR UR8, R166 ;  /* 0x00000000a60872ca */ /* 0x000fd600000e0000 */
[----:B------:R-:W-:Y:S02]  /*19e0*/  ULOP3.LUT UR35, UR9, 0x80, UR35, 0xf8, !UPT ;  /* 0x0000008009237892 */ /* 0x000fe4000f8ef823 */
[----:B------:R-:W-:Y:S01]  /*19f0*/  ULEA UR11, UR8, UR11, 0x6 ;  /* 0x0000000b080b7291 */ /* 0x000fe2000f8e30ff */
[----:B------:R-:W-:Y:S11]  /*1a00*/  BRA.U !UP0, `(.L_x_26) ;  /* 0x0000000108c07547 */ /* 0x000ff6000b800000 */
[----:B------:R-:W-:Y:S01]  /*1a10*/  UMOV UR16, UR6 ;  /* 0x0000000600107c82 */ /* 0x000fe20008000000 */
[----:B------:R-:W-:Y:S01]  /*1a20*/  UMOV UR17, UR13 ;  /* 0x0000000d00117c82 */ /* 0x000fe20008000000 */
[----:B------:R-:W-:-:S05]  /*1a30*/  UMOV UR34, URZ ;  /* 0x000000ff00227c82 */ /* 0x000fca0008000000 */
.L_x_32:
[----:B------:R-:W-:Y:S01]  /*1a40*/  ULEA UR33, UR17, UR4, 0x3 ;  /* 0x0000000411217291 */ /* 0x000fe2000f8e18ff */
[----:B------:R-:W-:Y:S01]  /*1a50*/  @P5 MOV R3, 0xa000 ;  /* 0x0000a00000035802 */ /* 0x000fe20000000f00 */
[----:B-12-4-:R-:W-:Y:S10]  /*1a60*/  @P0 BRA `(.L_x_27) ;  /* 0x00000000000c0947 */ /* 0x016ff40003800000 */
[----:B------:R-:W-:-:S04]  /*1a70*/  SHF.L.U32 R5, R15, 0x1f, RZ ;  /* 0x0000001f0f057819 */ /* 0x000fc800000006ff */
[----:B------:R-:W2:Y:S02]  /*1a80*/  SYNCS.PHASECHK.TRANS64.TRYWAIT P0, [UR33+0x50], R5 ;  /* 0x00005005ff0075a7 */ /* 0x000ea40008001121 */
[----:B--2---:R-:W-:Y:S05]  /*1a90*/  @!P0 BRA `(.L_x_28) ;  /* 0x0000005c00088947 */ /* 0x004fea0003800000 */
.L_x_27:
[----:B------:R2:W-:Y:S01]  /*1aa0*/  @P5 SYNCS.ARRIVE.TRANS64 RZ, [UR33], R3 ;  /* 0x00000003ffff59a7 */ /* 0x0005e20008000021 */
[----:B------:R-:W-:Y:S02]  /*1ab0*/  ULOP3.LUT UR8, UR7, 0x2, URZ, 0xfc, !UPT ;  /* 0x0000000207087892 */ /* 0x000fe4000f8efcff */
[----:B------:R-:W-:Y:S02]  /*1ac0*/  UIADD3 UR16, UPT, UPT, UR16, 0x1, URZ ;  /* 0x0000000110107890 */ /* 0x000fe4000fffe0ff */
[----:B------:R-:W-:Y:S02]  /*1ad0*/  UISETP.NE.AND UP0, UPT, UR8, 0x2, UPT ;  /* 0x000000020800788c */ /* 0x000fe4000bf05270 */
[----:B------:R-:W-:-:S07]  /*1ae0*/  UISETP.NE.AND UP2, UPT, UR16, 0x1, UPT ;  /* 0x000000011000788c */ /* 0x000fce000bf45270 */
[----:B------:R-:W-:Y:S05]  /*1af0*/  BRA.U UP0, `(.L_x_29) ;  /* 0x0000000100047547 */ /* 0x000fea000b800000 */
[----:B------:R-:W-:Y:S05]  /*1b00*/  BPT.TRAP 0x1 ;  /* 0x000000040000795c */ /* 0x000fea0000300000 */
.L_x_29:
[----:B------:R-:W-:Y:S04]  /*1b10*/  BSSY.RECONVERGENT B0, `(.L_x_30) ;  /* 0x0000003000007945 */ /* 0x000fe80003800200 */
[----:B------:R-:W-:Y:S05]  /*1b20*/  @!P4 BRA `(.L_x_31) ;  /* 0x000000000004c947 */ /* 0x000fea0003800000 */
[----:B------:R-:W-:Y:S05]  /*1b30*/  BPT.TRAP 0x1 ;  /* 0x000000040000795c */ /* 0x000fea0000300000 */
.L_x_31:
[----:B------:R-:W-:Y:S05]  /*1b40*/  BSYNC.RECONVERGENT B0 ;  /* 0x0000000000007941 */ /* 0x000fea0003800200 */
.L_x_30:
[----:B------:R-:W-:Y:S02]  /*1b50*/  UIADD3 UR13, UPT, UPT, UR17, 0x1, URZ ;  /* 0x00000001110d7890 */ /* 0x000fe4000fffe0ff */
[----:B------:R-:W-:Y:S02]  /*1b60*/  ULEA UR32, UR17, UR4, 0xe ;  /* 0x0000000411207291 */ /* 0x000fe4000f8e70ff */
[----:B------:R-:W-:Y:S02]  /*1b70*/  UISETP.NE.AND UP0, UPT, UR13, 0xa, UPT ;  /* 0x0000000a0d00788c */ /* 0x000fe4000bf05270 */
[----:B------:R-:W-:Y:S02]  /*1b80*/  UIADD3 UR28, UP1, UPT, UR24, 0x80, URZ ;  /* 0x00000080181c7890 */ /* 0x000fe4000ff3e0ff */
[----:B------:R-:W-:Y:S02]  /*1b90*/  USEL UR9, URZ, 0x1, UP0 ;  /* 0x00000001ff097887 */ /* 0x000fe40008000000 */
[----:B------:R-:W-:-:S02]  /*1ba0*/  USEL UR13, UR13, URZ, UP0 ;  /* 0x000000ff0d0d7287 */ /* 0x000fc40008000000 */
[----:B------:R-:W-:Y:S02]  /*1bb0*/  UIADD3 UR26, UP0, UPT, UR24, 0x180, URZ ;  /* 0x00000180181a7890 */ /* 0x000fe4000ff1e0ff */
[----:B------:R-:W-:Y:S01]  /*1bc0*/  ULEA UR8, UR13, UR4, 0x3 ;  /* 0x000000040d087291 */ /* 0x000fe2000f8e18ff */
[----:B------:R-:W-:Y:S01]  /*1bd0*/  LOP3.LUT R15, R15, UR9, RZ, 0x3c, !PT ;  /* 0x000000090f0f7c12 */ /* 0x000fe2000f8e3cff */
[----:B------:R-:W-:Y:S02]  /*1be0*/  ULOP3.LUT UR33, UR33, 0xfefffff8, URZ, 0xc0, !UPT ;  /* 0xfefffff821217892 */ /* 0x000fe4000f8ec0ff */
[----:B------:R-:W-:Y:S01]  /*1bf0*/  UIADD3.X UR29, UPT, UPT, URZ, UR25, URZ, UP1, !UPT ;  /* 0x00000019ff1d7290 */ /* 0x000fe20008ffe4ff */
[----:B-1----:R-:W-:Y:S01]  /*1c00*/  SHF.L.U32 R2, R15, 0x1f, RZ ;  /* 0x0000001f0f027819 */ /* 0x002fe200000006ff */
[----:B------:R-:W-:Y:S02]  /*1c10*/  UIADD3 UR32, UPT, UPT, UR32, 0x4400, URZ ;  /* 0x0000440020207890 */ /* 0x000fe4000fffe0ff */
[----:B------:R-:W-:Y:S01]  /*1c20*/  UIADD3.X UR27, UPT, UPT, URZ, UR25, URZ, UP0, !UPT ;  /* 0x00000019ff1b7290 */ /* 0x000fe200087fe4ff */
[----:B------:R4:W1:Y:S01]  /*1c30*/  SYNCS.PHASECHK.TRANS64.TRYWAIT P0, [UR8+0x50], R2 ;  /* 0x00005002ff0075a7 */ /* 0x0008620008001108 */
[----:B------:R-:W-:Y:S01]  /*1c40*/  ULEA UR8, UR17, UR4, 0xc ;  /* 0x0000000411087291 */ /* 0x000fe2000f8e60ff */
[----:B------:R-:W-:Y:S01]  /*1c50*/  UMOV UR18, 0x0 ;  /* 0x0000000000127882 */ /* 0x000fe20000000000 */
[----:B------:R-:W-:-:S02]  /*1c60*/  UMOV UR19, 0x10000000 ;  /* 0x1000000000137882 */ /* 0x000fc40000000000 */
[----:B------:R-:W-:Y:S01]  /*1c70*/  UIADD3 UR8, UPT, UPT, UR8, 0x2c400, URZ ;  /* 0x0002c40008087890 */ /* 0x000fe2000fffe0ff */
[----:B------:R2:W-:Y:S01]  /*1c80*/  UTMALDG.3D.2CTA [UR32], [UR28], desc[UR18] ;  /* 0x000012201c0075b4 */ /* 0x0005e20008211000 */
[----:B------:R-:W-:Y:S01]  /*1c90*/  UMOV UR10, UR34 ;  /* 0x00000022000a7c82 */ /* 0x000fe20008000000 */
[----:B------:R-:W-:Y:S01]  /*1ca0*/  UMOV UR12, UR36 ;  /* 0x00000024000c7c82 */ /* 0x000fe20008000000 */
[----:B------:R-:W-:Y:S01]  /*1cb0*/  UMOV UR9, UR33 ;  /* 0x0000002100097c82 */ /* 0x000fe20008000000 */
[----:B------:R-:W-:Y:S01]  /*1cc0*/  UMOV UR23, UR5 ;  /* 0x0000000500177c82 */ /* 0x000fe20008000000 */
[----:B------:R-:W-:-:S03]  /*1cd0*/  UMOV UR17, UR13 ;  /* 0x0000000d00117c82 */ /* 0x000fc60008000000 */
[----:B------:R4:W-:Y:S01]  /*1ce0*/  UTMALDG.3D.2CTA [UR8], [UR26], desc[UR18] ;  /* 0x000012081a0075b4 */ /* 0x0009e20008211000 */
[----:B--2---:R-:W-:Y:S01]  /*1cf0*/  UIADD3 UR34, UPT, UPT, UR34, 0x80, URZ ;  /* 0x0000008022227890 */ /* 0x004fe2000fffe0ff */
[----:B------:R-:W-:Y:S11]  /*1d00*/  BRA.U UP2, `(.L_x_32) ;  /* 0xfffffffd024c7547 */ /* 0x000ff6000b83ffff */
.L_x_26:
[----:B----4-:R-:W-:Y:S01]  /*1d10*/  ULEA UR8, UR13, UR4, 0x3 ;  /* 0x000000040d087291 */ /* 0x010fe2000f8e18ff */
[----:B-1----:R-:W-:Y:S01]  /*1d20*/  SHF.L.U32 R2, R15, 0x1f, RZ ;  /* 0x0000001f0f027819 */ /* 0x002fe200000006ff */
[----:B------:R-:W-:Y:S01]  /*1d30*/  @!P1 SYNCS.ARRIVE.TRANS64.A1T0 RZ, [UR4+0xb8], RZ ;  /* 0x0000b8ffffff99a7 */ /* 0x000fe20008100004 */
[----:B------:R-:W-:-:S06]  /*1d40*/  UISETP.GT.AND UP0, UPT, UR22, UR21, UPT ;  /* 0x000000151600728c */ /* 0x000fcc000bf04270 */
[----:B--2---:R1:W2:Y:S03]  /*1d50*/  SYNCS.PHASECHK.TRANS64.TRYWAIT P0, [UR8+0x50], R2 ;  /* 0x00005002ff0075a7 */ /* 0x0042a60008001108 */
[----:B------:R-:W-:Y:S05]  /*1d60*/  BRA.U !UP0, `(.L_x_33) ;  /* 0x0000000108c07547 */ /* 0x000fea000b800000 */
[----:B------:R-:W-:Y:S01]  /*1d70*/  UIADD3 UR26, UPT, UPT, UR14, UR23, URZ ;  /* 0x000000170e1a7290 */ /* 0x000fe2000fffe0ff */
[----:B------:R-:W-:-:S11]  /*1d80*/  UMOV UR27, UR13 ;  /* 0x0000000d001b7c82 */ /* 0x000fd60008000000 */
.L_x_39:
[----:B------:R-:W-:Y:S01]  /*1d90*/  ULEA UR17, UR27, UR4, 0x3 ;  /* 0x000000041b117291 */ /* 0x000fe2000f8e18ff */
[----:B--2---:R-:W-:Y:S01]  /*1da0*/  @P5 MOV R3, 0xa000 ;  /* 0x0000a00000035802 */ /* 0x004fe20000000f00 */
[----:B-12---:R-:W-:Y:S10]  /*1db0*/  @P0 BRA `(.L_x_34) ;  /* 0x00000000000c0947 */ /* 0x006ff40003800000 */
[----:B------:R-:W-:-:S04]  /*1dc0*/  SHF.L.U32 R5, R15, 0x1f, RZ ;  /* 0x0000001f0f057819 */ /* 0x000fc800000006ff */
[----:B------:R-:W2:Y:S02]  /*1dd0*/  SYNCS.PHASECHK.TRANS64.TRYWAIT P0, [UR17+0x50], R5 ;  /* 0x00005005ff0075a7 */ /* 0x000ea40008001111 */
[----:B--2---:R-:W-:Y:S05]  /*1de0*/  @!P0 BRA `(.L_x_35) ;  /* 0x00000058004c8947 */ /* 0x004fea0003800000 */
.L_x_34:
[----:B------:R2:W-:Y:S01]  /*1df0*/  @P5 SYNCS.ARRIVE.TRANS64 RZ, [UR17], R3 ;  /* 0x00000003ffff59a7 */ /* 0x0005e20008000011 */
[----:B------:R-:W-:-:S04]  /*1e00*/  ULOP3.LUT UR8, UR7, 0x2, URZ, 0xfc, !UPT ;  /* 0x0000000207087892 */ /* 0x000fc8000f8efcff */
[----:B------:R-:W-:-:S09]  /*1e10*/  UISETP.NE.AND UP0, UPT, UR8, 0x2, UPT ;  /* 0x000000020800788c */ /* 0x000fd2000bf05270 */
[----:B------:R-:W-:Y:S05]  /*1e20*/  BRA.U UP0, `(.L_x_36) ;  /* 0x0000000100047547 */ /* 0x000fea000b800000 */
[----:B------:R-:W-:Y:S05]  /*1e30*/  BPT.TRAP 0x1 ;  /* 0x000000040000795c */ /* 0x000fea0000300000 */
.L_x_36:
[----:B------:R-:W-:Y:S04]  /*1e40*/  BSSY.RECONVERGENT B0, `(.L_x_37) ;  /* 0x0000003000007945 */ /* 0x000fe80003800200 */
[----:B------:R-:W-:Y:S05]  /*1e50*/  @!P4 BRA `(.L_x_38) ;  /* 0x000000000004c947 */ /* 0x000fea0003800000 */
[----:B------:R-:W-:Y:S05]  /*1e60*/  BPT.TRAP 0x1 ;  /* 0x000000040000795c */ /* 0x000fea0000300000 */
.L_x_38:
[----:B------:R-:W-:Y:S05]  /*1e70*/  BSYNC.RECONVERGENT B0 ;  /* 0x0000000000007941 */ /* 0x000fea0003800200 */
.L_x_37:
        /* <DEDUP_REMOVED lines=9> */
[----:B------:R-:W-:Y:S02]  /*1f10*/  USHF.L.U32 UR18, UR23, 0x7, URZ ;  /* 0x0000000717127899 */ /* 0x000fe400080006ff */
[----:B------:R-:W-:Y:S01]  /*1f20*/  ULOP3.LUT UR17, UR17, 0xfefffff8, URZ, 0xc0, !UPT ;  /* 0xfefffff811117892 */ /* 0x000fe2000f8ec0ff */
[----:B-1----:R-:W-:Y:S01]  /*1f30*/  SHF.L.U32 R2, R15, 0x1f, RZ ;  /* 0x0000001f0f027819 */ /* 0x002fe200000006ff */
[----:B------:R-:W-:Y:S02]  /*1f40*/  UIADD3 UR16, UPT, UPT, UR16, 0x4400, URZ ;  /* 0x0000440010107890 */ /* 0x000fe4000fffe0ff */
[----:B------:R-:W-:Y:S01]  /*1f50*/  UIADD3.X UR33, UPT, UPT, URZ, UR25, URZ, UP1, !UPT ;  /* 0x00000019ff217290 */ /* 0x000fe20008ffe4ff */
[----:B------:R4:W1:Y:S01]  /*1f60*/  SYNCS.PHASECHK.TRANS64.TRYWAIT P0, [UR8+0x50], R2 ;  /* 0x00005002ff0075a7 */ /* 0x0008620008001108 */
[----:B------:R-:W-:-:S02]  /*1f70*/  ULEA UR8, UR27, UR4, 0xc ;  /* 0x000000041b087291 */ /* 0x000fc4000f8e60ff */
[----:B------:R-:W-:Y:S02]  /*1f80*/  UIADD3.X UR31, UPT, UPT, URZ, UR25, URZ, UP0, !UPT ;  /* 0x00000019ff1f7290 */ /* 0x000fe400087fe4ff */
[----:B------:R-:W-:Y:S01]  /*1f90*/  UIADD3 UR8, UPT, UPT, UR8, 0x2c400, URZ ;  /* 0x0002c40008087890 */ /* 0x000fe2000fffe0ff */
[----:B------:R-:W-:Y:S01]  /*1fa0*/  UMOV UR28, 0x0 ;  /* 0x00000000001c7882 */ /* 0x000fe20000000000 */
[----:B------:R-:W-:Y:S01]  /*1fb0*/  UMOV UR29, 0x10000000 ;  /* 0x10000000001d7882 */ /* 0x000fe20000000000 */
[----:B------:R-:W-:Y:S01]  /*1fc0*/  UMOV UR19, UR35 ;  /* 0x0000002300137c82 */ /* 0x000fe20008000000 */
[----:B------:R-:W-:Y:S01]  /*1fd0*/  UMOV UR20, UR36 ;  /* 0x0000002400147c82 */ /* 0x000fe20008000000 */
[----:B------:R-:W-:Y:S01]  /*1fe0*/  UMOV UR12, UR36 ;  /* 0x00000024000c7c82 */ /* 0x000fe20008000000 */
[----:B------:R-:W-:Y:S01]  /*1ff0*/  UMOV UR9, UR17 ;  /* 0x0000001100097c82 */ /* 0x000fe20008000000 */
[----:B------:R-:W-:Y:S01]  /*2000*/  UMOV UR10, UR18 ;  /* 0x00000012000a7c82 */ /* 0x000fe20008000000 */
[----:B------:R4:W-:Y:S01]  /*2010*/  UTMALDG.3D.2CTA [UR16], [UR32], desc[UR28] ;  /* 0x00001c10200075b4 */ /* 0x0009e20008211000 */
[----:B------:R-:W-:Y:S01]  /*2020*/  UIADD3 UR23, UPT, UPT, UR23, 0x1, URZ ;  /* 0x0000000117177890 */ /* 0x000fe2000fffe0ff */
[----:B------:R-:W-:-:S03]  /*2030*/  UMOV UR27, UR13 ;  /* 0x0000000d001b7c82 */ /* 0x000fc60008000000 */
[----:B------:R-:W-:Y:S01]  /*2040*/  UISETP.NE.AND UP0, UPT, UR23, UR26, UPT ;  /* 0x0000001a1700728c */ /* 0x000fe2000bf05270 */
[----:B------:R4:W-:Y:S08]  /*2050*/  UTMALDG.3D.2CTA [UR8], [UR30], desc[UR28] ;  /* 0x00001c081e0075b4 */ /* 0x0009f00008211000 */
[----:B----4-:R-:W-:Y:S05]  /*2060*/  BRA.U UP0, `(.L_x_39) ;  /* 0xfffffffd00487547 */ /* 0x010fea000b83ffff */
.L_x_33:
[C---:B-1----:R-:W-:Y:S01]  /*2070*/  LEA R2, R14.reuse, UR4, 0x3 ;  /* 0x000000040e027c11 */ /* 0x042fe2000f8e18ff */
[----:B------:R-:W-:Y:S01]  /*2080*/  NOP ;  /* 0x0000000000007918 */ /* 0x000fe20000000000 */
[----:B--2---:R-:W-:Y:S02]  /*2090*/  SHF.L.U32 R3, R13, 0x1f, RZ ;  /* 0x0000001f0d037819 */ /* 0x004fe400000006ff */
[----:B------:R-:W-:Y:S02]  /*20a0*/  LEA R4, R14, UR4, 0x4 ;  /* 0x000000040e047c11 */ /* 0x000fe4000f8e20ff */
[----:B------:R-:W1:Y:S02]  /*20b0*/  SYNCS.PHASECHK.TRANS64.TRYWAIT P0, [R2+URZ+0xc0], R3 ;  /* 0x0000c003020075a7 */ /* 0x000e6400080011ff */
[----:B-1----:R-:W-:Y:S05]  /*20c0*/  @!P0 BRA `(.L_x_40) ;  /* 0x0000005400ac8947 */ /* 0x002fea0003800000 */
.L_x_123:
[----:B------:R-:W2:Y:S01]  /*20d0*/  LDS.128 R4, [R4+0x150] ;  /* 0x0001500004047984 */ /* 0x000ea20000000c00 */
[----:B------:R-:W-:Y:S01]  /*20e0*/  ISETP.GE.AND P0, PT, R72, 0x1, PT ;  /* 0x000000014800780c */ /* 0x000fe20003f06270 */
[----:B-1----:R-:W-:Y:S01]  /*20f0*/  VIADD R2, R2, 0xd0 ;  /* 0x000000d002027836 */ /* 0x002fe20000000000 */
[----:B------:R-:W-:Y:S01]  /*2100*/  @!PT LDS RZ, [RZ] ;  /* 0x00000000fffff984 */ /* 0x000fe20000000800 */
[----:B------:R-:W-:Y:S01]  /*2110*/  @!PT LDS RZ, [RZ] ;  /* 0x00000000fffff984 */ /* 0x000fe20000000800 */
[----:B------:R-:W-:Y:S01]  /*2120*/  @!PT LDS RZ, [RZ] ;  /* 0x00000000fffff984 */ /* 0x000fe20000000800 */
[----:B------:R-:W-:Y:S01]  /*2130*/  @!PT LDS RZ, [RZ] ;  /* 0x00000000fffff984 */ /* 0x000fe20000000800 */
[----:B------:R1:W-:Y:S06]  /*2140*/  MEMBAR.ALL.CTA ;  /* 0x0000000000007992 */ /* 0x0003ec0000008000 */
[----:B-1----:R-:W1:Y:S01]  /*2150*/  FENCE.VIEW.ASYNC.S ;  /* 0x00000000000073c6 */ /* 0x002e620000000000 */
[----:B------:R-:W-:-:S04]  /*2160*/  PRMT R2, RZ, 0x654, R2 ;  /* 0x00000654ff027816 */ /* 0x000fc80000000002 */
[----:B-1----:R1:W-:Y:S01]  /*2170*/  SYNCS.ARRIVE.TRANS64.RED.A1T0 RZ, [R2+URZ], RZ ;  /* 0x000000ff02ff79a7 */ /* 0x0023e200081004ff */
[----:B--2---:R-:W-:-:S13]  /*2180*/  LOP3.LUT P2, RZ, R6, 0x1, RZ, 0xc0, !PT ;  /* 0x0000000106ff7812 */ /* 0x004fda000784c0ff */
[----:B------:R-:W-:Y:S01]  /*2190*/  @P2 SHF.R.U32.HI R3, RZ, 0x10, R5 ;  /* 0x00000010ff032819 */ /* 0x000fe20000011605 */
[----:B------:R-:W-:Y:S01]  /*21a0*/  VOTEU.ANY UP0, P2 ;  /* 0x0000000000ff7886 */ /* 0x000fe20001000100 */
[----:B------:R-:W-:Y:S02]  /*21b0*/  @P2 MOV R11, R4 ;  /* 0x00000004000b2202 */ /* 0x000fe40000000f00 */
[----:B------:R-:W-:Y:S02]  /*21c0*/  @P2 R2UR.BROADCAST UR8, R3 ;  /* 0x00000000030822ca */ /* 0x000fe400008e0000 */
[----:B------:R-:W-:-:S11]  /*21d0*/  @P2 LOP3.LUT R8, R5, 0xffff, RZ, 0xc0, !PT ;  /* 0x0000ffff05082812 */ /* 0x000fd600078ec0ff */
[----:B------:R-:W-:Y:S01]  /*21e0*/  @UP0 UMOV UR36, UR8 ;  /* 0x0000000800240c82 */ /* 0x000fe20008000000 */
[----:B-1----:R-:W-:Y:S05]  /*21f0*/  @!P0 BRA `(.L_x_41) ;  /* 0x0000000000b88947 */ /* 0x002fea0003800000 */
[----:B------:R-:W3:Y:S01]  /*2200*/  LDC.64 R4, c[0x0][0xb18] ;  /* 0x0002c600ff047b82 */ /* 0x000ee20000000a00 */
[----:B------:R-:W-:-:S07]  /*2210*/  ISETP.NE.AND P3, PT, R72, 0x1, PT ;  /* 0x000000014800780c */ /* 0x000fce0003f65270 */
[----:B------:R-:W1:Y:S08]  /*2220*/  LDC.64 R6, c[0x0][0xb10] ;  /* 0x0002c400ff067b82 */ /* 0x000e700000000a00 */
[----:B------:R-:W2:Y:S08]  /*2230*/  LDC R18, c[0x0][0xb20] ;  /* 0x0002c800ff127b82 */ /* 0x000eb00000000800 */
[----:B------:R-:W4:Y:S01]  /*2240*/  LDC R20, c[0x0][0xb0c] ;  /* 0x0002c300ff147b82 */ /* 0x000f220000000800 */
[----:B---3--:R-:W-:Y:S01]  /*2250*/  IMAD.HI.U32 R19, R0, R5, RZ ;  /* 0x0000000500137227 */ /* 0x008fe200078e00ff */
[----:B------:R-:W-:-:S03]  /*2260*/  ISETP.NE.AND P0, PT, R4, 0x1, PT ;  /* 0x000000010400780c */ /* 0x000fc60003f05270 */
[----:B------:R-:W-:-:S03]  /*2270*/  IMAD.HI.U32 R5, R8, R5, RZ ;  /* 0x0000000508057227 */ /* 0x000fc600078e00ff */
[----:B------:R-:W3:Y:S01]  /*2280*/  LDC.64 R2, c[0x0][0xb28] ;  /* 0x0002ca00ff027b82 */ /* 0x000ee20000000a00 */
[----:B-1----:R-:W-:-:S04]  /*2290*/  IMAD.HI.U32 R22, R9, R6, RZ ;  /* 0x0000000609167227 */ /* 0x002fc800078e00ff */
[----:B------:R-:W-:Y:S01]  /*22a0*/  IMAD.HI.U32 R24, R11, R6, RZ ;  /* 0x000000060b187227 */ /* 0x000fe200078e00ff */
[----:B------:R-:W-:Y:S02]  /*22b0*/  SHF.R.U32.HI R22, RZ, R7, R22 ;  /* 0x00000007ff167219 */ /* 0x000fe40000011616 */
[-C--:B--2---:R-:W-:Y:S02]  /*22c0*/  SHF.R.U32.HI R19, RZ, R18.reuse, R19 ;  /* 0x00000012ff137219 */ /* 0x084fe40000011613 */
[----:B------:R-:W-:Y:S02]  /*22d0*/  SHF.R.U32.HI R5, RZ, R18, R5 ;  /* 0x00000012ff057219 */ /* 0x000fe40000011605 */
[----:B------:R-:W-:Y:S02]  /*22e0*/  SEL R19, R0, R19, !P0 ;  /* 0x0000001300137207 */ /* 0x000fe40004000000 */
[----:B------:R-:W-:Y:S02]  /*22f0*/  SHF.R.U32.HI R24, RZ, R7, R24 ;  /* 0x00000007ff187219 */ /* 0x000fe40000011618 */
[----:B----4-:R-:W-:-:S02]  /*2300*/  ISETP.NE.AND P1, PT, R20, 0x1, PT ;  /* 0x000000011400780c */ /* 0x010fc40003f25270 */
[----:B------:R-:W-:Y:S02]  /*2310*/  SEL R5, R8, R5, !P0 ;  /* 0x0000000508057207 */ /* 0x000fe40004000000 */
[----:B------:R-:W-:Y:S02]  /*2320*/  SEL R21, R9, R22, !P1 ;  /* 0x0000001609157207 */ /* 0x000fe40004800000 */
[----:B------:R-:W-:Y:S01]  /*2330*/  SEL R7, R11, R24, !P1 ;  /* 0x000000180b077207 */ /* 0x000fe20004800000 */
[----:B---3--:R-:W-:-:S04]  /*2340*/  IMAD.HI.U32 R22, R19, R2, RZ ;  /* 0x0000000213167227 */ /* 0x008fc800078e00ff */
[----:B------:R-:W-:Y:S01]  /*2350*/  IMAD.HI.U32 R6, R21, R2, RZ ;  /* 0x0000000215067227 */ /* 0x000fe200078e00ff */
[----:B------:R-:W-:-:S04]  /*2360*/  @P3 SHF.R.U32.HI R19, RZ, R3, R22 ;  /* 0x00000003ff133219 */ /* 0x000fc80000011616 */
[----:B------:R-:W-:Y:S01]  /*2370*/  @P3 SHF.R.U32.HI R21, RZ, R3, R6 ;  /* 0x00000003ff153219 */ /* 0x000fe20000011606 */
[----:B------:R-:W-:-:S04]  /*2380*/  IMAD R19, R72, R19, RZ ;  /* 0x0000001348137224 */ /* 0x000fc800078e02ff */
[----:B------:R-:W-:Y:S01]  /*2390*/  IMAD R6, R72, R21, RZ ;  /* 0x0000001548067224 */ /* 0x000fe200078e02ff */
[C---:B------:R-:W-:Y:S02]  /*23a0*/  ISETP.GE.AND P0, PT, R5.reuse, R19, PT ;  /* 0x000000130500720c */ /* 0x040fe40003f06270 */
[----:B------:R-:W-:Y:S02]  /*23b0*/  IADD3 R19, PT, PT, -R5, RZ, RZ ;  /* 0x000000ff05137210 */ /* 0x000fe40007ffe1ff */
[----:B------:R-:W-:Y:S01]  /*23c0*/  ISETP.GE.OR P0, PT, R7, R6, P0 ;  /* 0x000000060700720c */ /* 0x000fe20000706670 */
[----:B------:R-:W-:-:S04]  /*23d0*/  IMAD.HI.U32 R6, R5, R2, RZ ;  /* 0x0000000205067227 */ /* 0x000fc800078e00ff */
[----:B------:R-:W-:Y:S01]  /*23e0*/  IMAD R8, R4, R19, R8 ;  /* 0x0000001304087224 */ /* 0x000fe200078e0208 */
[----:B------:R-:W-:-:S04]  /*23f0*/  SHF.R.U32.HI R6, RZ, R3, R6 ;  /* 0x00000003ff067219 */ /* 0x000fc80000011606 */
[----:B------:R-:W-:-:S03]  /*2400*/  SEL R6, R5, R6, !P3 ;  /* 0x0000000605067207 */ /* 0x000fc60005800000 */
[----:B------:R-:W-:-:S04]  /*2410*/  @!P0 IMAD.HI.U32 R18, R7, R2, RZ ;  /* 0x0000000207128227 */ /* 0x000fc800078e00ff */
[----:B------:R-:W-:Y:S01]  /*2420*/  IMAD.MOV R2, RZ, RZ, -R6 ;  /* 0x000000ffff027224 */ /* 0x000fe200078e0a06 */
[----:B------:R-:W-:-:S03]  /*2430*/  @!P0 SHF.R.U32.HI R18, RZ, R3, R18 ;  /* 0x00000003ff128219 */ /* 0x000fc60000011612 */
[----:B------:R-:W-:Y:S01]  /*2440*/  IMAD R2, R72, R2, R5 ;  /* 0x0000000248027224 */ /* 0x000fe200078e0205 */
        /* <DEDUP_REMOVED lines=9> */
.L_x_41:
[----:B------:R-:W1:Y:S02]  /*24e0*/  LDCU UR8, c[0x0][0xb30] ;  /* 0x00016600ff0877ac */ /* 0x000e640008000800 */
[----:B-1----:R-:W-:-:S09]  /*24f0*/  UISETP.NE.AND UP0, UPT, UR8, 0x1, UPT ;  /* 0x000000010800788c */ /* 0x002fd2000bf05270 */
[----:B------:R-:W-:Y:S05]  /*2500*/  BRA.U UP0, `(.L_x_42) ;  /* 0x0000000100407547 */ /* 0x000fea000b800000 */
[----:B------:R-:W1:Y:S08]  /*2510*/  LDC.64 R4, c[0x0][0xb10] ;  /* 0x0002c400ff047b82 */ /* 0x000e700000000a00 */
[----:B------:R-:W2:Y:S08]  /*2520*/  LDC.64 R2, c[0x0][0xb18] ;  /* 0x0002c600ff027b82 */ /* 0x000eb00000000a00 */
[----:B------:R-:W4:Y:S08]  /*2530*/  LDC R6, c[0x0][0xb20] ;  /* 0x0002c800ff067b82 */ /* 0x000f300000000800 */
[----:B------:R-:W3:Y:S01]  /*2540*/  LDC R18, c[0x0][0xb0c] ;  /* 0x0002c300ff127b82 */ /* 0x000ee20000000800 */
[----:B-1----:R-:W-:-:S05]  /*2550*/  IMAD.HI.U32 R4, R11, R4, RZ ;  /* 0x000000040b047227 */ /* 0x002fca00078e00ff */
[----:B------:R-:W-:Y:S01]  /*2560*/  SHF.R.U32.HI R4, RZ, R5, R4 ;  /* 0x00000005ff047219 */ /* 0x000fe20000011604 */
[----:B--2---:R-:W-:Y:S01]  /*2570*/  IMAD.HI.U32 R3, R8, R3, RZ ;  /* 0x0000000308037227 */ /* 0x004fe200078e00ff */
[----:B------:R-:W-:-:S04]  /*2580*/  ISETP.NE.AND P0, PT, R2, 0x1, PT ;  /* 0x000000010200780c */ /* 0x000fc80003f05270 */
[----:B----4-:R-:W-:-:S04]  /*2590*/  SHF.R.U32.HI R3, RZ, R6, R3 ;  /* 0x00000006ff037219 */ /* 0x010fc80000011603 */
[----:B------:R-:W-:Y:S02]  /*25a0*/  SEL R3, R8, R3, !P0 ;  /* 0x0000000308037207 */ /* 0x000fe40004000000 */
[----:B---3--:R-:W-:-:S04]  /*25b0*/  ISETP.NE.AND P1, PT, R18, 0x1, PT ;  /* 0x000000011200780c */ /* 0x008fc80003f25270 */
[----:B------:R-:W-:-:S05]  /*25c0*/  SEL R4, R11, R4, !P1 ;  /* 0x000000040b047207 */ /* 0x000fca0004800000 */
[----:B------:R-:W-:Y:S02]  /*25d0*/  IMAD.IADD R5, R3, 0x1, -R4 ;  /* 0x0000000103057824 */ /* 0x000fe400078e0a04 */
[----:B------:R-:W-:Y:S02]  /*25e0*/  IMAD.IADD R3, R4, 0x1, -R3 ;  /* 0x0000000104037824 */ /* 0x000fe400078e0a03 */
[----:B------:R-:W-:Y:S02]  /*25f0*/  IMAD R11, R5, R18, R11 ;  /* 0x00000012050b7224 */ /* 0x000fe400078e020b */
[----:B------:R-:W-:-:S07]  /*2600*/  IMAD R8, R3, R2, R8 ;  /* 0x0000000203087224 */ /* 0x000fce00078e0208 */
.L_x_42:
[----:B------:R-:W-:Y:S01]  /*2610*/  VIADD R14, R14, 0x1 ;  /* 0x000000010e0e7836 */ /* 0x000fe20000000000 */
[----:B------:R-:W-:Y:S01]  /*2620*/  PLOP3.LUT P1, PT, PT, PT, PT, 0x80, 0x8 ;  /* 0x000000000008781c */ /* 0x000fe20003f2f070 */
[----:B------:R-:W-:Y:S02]  /*2630*/  IMAD.IADD R165, R11, 0x1, R164 ;  /* 0x000000010ba57824 */ /* 0x000fe400078e02a4 */
[----:B------:R-:W-:Y:S01]  /*2640*/  IMAD.IADD R166, R8, 0x1, R145 ;  /* 0x0000000108a67824 */ /* 0x000fe200078e0291 */
[----:B------:R-:W-:-:S04]  /*2650*/  ISETP.NE.AND P0, PT, R14, 0x2, PT ;  /* 0x000000020e00780c */ /* 0x000fc80003f05270 */
[----:B------:R-:W-:Y:S02]  /*2660*/  SEL R2, RZ, 0x1, P0 ;  /* 0x00000001ff027807 */ /* 0x000fe40000000000 */
[----:B------:R-:W-:Y:S02]  /*2670*/  SEL R14, R14, RZ, P0 ;  /* 0x000000ff0e0e7207 */ /* 0x000fe40000000000 */
[----:B------:R-:W-:Y:S01]  /*2680*/  LOP3.LUT R13, R13, R2, RZ, 0x3c, !PT ;  /* 0x000000020d0d7212 */ /* 0x000fe200078e3cff */
[----:B------:R-:W-:Y:S06]  /*2690*/  @P2 BRA `(.L_x_43) ;  /* 0xfffffff000582947 */ /* 0x000fec000383ffff */
[----:B------:R-:W-:Y:S01]  /*26a0*/  UIADD3 UR4, UPT, UPT, UR4, 0x50, URZ ;  /* 0x0000005004047890 */ /* 0x000fe2000fffe0ff */
[----:B------:R-:W-:-:S03]  /*26b0*/  SHF.L.U32 R3, R15, 0x1f, RZ ;  /* 0x0000001f0f037819 */ /* 0x000fc600000006ff */
[----:B------:R-:W-:-:S09]  /*26c0*/  ULEA UR5, UR13, UR4, 0x3 ;  /* 0x000000040d057291 */ /* 0x000fd2000f8e18ff */
[----:B------:R-:W1:Y:S02]  /*26d0*/  SYNCS.PHASECHK.TRANS64.TRYWAIT P0, [UR5], R3 ;  /* 0x00000003ff0075a7 */ /* 0x000e640008001105 */
[----:B-1----:R-:W-:Y:S05]  /*26e0*/  @!P0 BRA `(.L_x_44) ;  /* 0x0000005000388947 */ /* 0x002fea0003800000 */
.L_x_125:
[----:B------:R-:W-:-:S04]  /*26f0*/  UIADD3 UR6, UPT, UPT, UR13, 0x1, URZ ;  /* 0x000000010d067890 */ /* 0x000fc8000fffe0ff */
[----:B------:R-:W-:-:S04]  /*2700*/  UISETP.NE.AND UP0, UPT, UR6, 0xa, UPT ;  /* 0x0000000a0600788c */ /* 0x000fc8000bf05270 */
[----:B------:R-:W-:Y:S02]  /*2710*/  USEL UR7, URZ, 0x1, UP0 ;  /* 0x00000001ff077887 */ /* 0x000fe40008000000 */
[----:B------:R-:W-:-:S04]  /*2720*/  USEL UR6, UR6, URZ, UP0 ;  /* 0x000000ff06067287 */ /* 0x000fc80008000000 */
[----:B------:R-:W-:Y:S01]  /*2730*/  ULEA UR5, UR6, UR4, 0x3 ;  /* 0x0000000406057291 */ /* 0x000fe2000f8e18ff */
[----:B------:R-:W-:-:S04]  /*2740*/  LOP3.LUT R2, R15, UR7, RZ, 0x3c, !PT ;  /* 0x000000070f027c12 */ /* 0x000fc8000f8e3cff */
[----:B-1----:R-:W-:-:S04]  /*2750*/  SHF.L.U32 R3, R2, 0x1f, RZ ;  /* 0x0000001f02037819 */ /* 0x002fc800000006ff */
[----:B------:R-:W1:Y:S02]  /*2760*/  SYNCS.PHASECHK.TRANS64.TRYWAIT P0, [UR5], R3 ;  /* 0x00000003ff0075a7 */ /* 0x000e640008001105 */
[----:B-1----:R-:W-:Y:S05]  /*2770*/  @!P0 BRA `(.L_x_45) ;  /* 0x00000050002c8947 */ /* 0x002fea0003800000 */
.L_x_127:
        /* <DEDUP_REMOVED lines=9> */
.L_x_129:
        /* <DEDUP_REMOVED lines=9> */
.L_x_131:
        /* <DEDUP_REMOVED lines=9> */
.L_x_133:
        /* <DEDUP_REMOVED lines=9> */
.L_x_135:
        /* <DEDUP_REMOVED lines=9> */
.L_x_137:
        /* <DEDUP_REMOVED lines=9> */
.L_x_139:
        /* <DEDUP_REMOVED lines=9> */
.L_x_141:
[----:B------:R-:W-:-:S04]  /*2b70*/  UIADD3 UR6, UPT, UPT, UR6, 0x1, URZ ;  /* 0x0000000106067890 */ /* 0x000fc8000fffe0ff */
[----:B------:R-:W-:-:S04]  /*2b80*/  UISETP.NE.AND UP0, UPT, UR6, 0xa, UPT ;  /* 0x0000000a0600788c */ /* 0x000fc8000bf05270 */
[----:B------:R-:W-:Y:S02]  /*2b90*/  USEL UR5, URZ, 0x1, UP0 ;  /* 0x00000001ff057887 */ /* 0x000fe40008000000 */
[----:B------:R-:W-:-:S04]  /*2ba0*/  USEL UR6, UR6, URZ, UP0 ;  /* 0x000000ff06067287 */ /* 0x000fc80008000000 */
[----:B------:R-:W-:Y:S01]  /*2bb0*/  ULEA UR6, UR6, UR4, 0x3 ;  /* 0x0000000406067291 */ /* 0x000fe2000f8e18ff */
[----:B-1----:R-:W-:-:S04]  /*2bc0*/  LOP3.LUT R3, R2, UR5, RZ, 0x3c, !PT ;  /* 0x0000000502037c12 */ /* 0x002fc8000f8e3cff */
[----:B------:R-:W-:Y:S01]  /*2bd0*/  SHF.L.U32 R3, R3, 0x1f, RZ ;  /* 0x0000001f03037819 */ /* 0x000fe200000006ff */
[----:B---3--:R-:W-:-:S07]  /*2be0*/  IMAD.U32 R0, RZ, RZ, UR6 ;  /* 0x00000006ff007e24 */ /* 0x008fce000f8e00ff */
.L_x_53:
[----:B-1----:R1:W2:Y:S02]  /*2bf0*/  SYNCS.PHASECHK.TRANS64.TRYWAIT P0, [R0+URZ], R3 ;  /* 0x00000003000075a7 */ /* 0x0022a400080011ff */
[----:B--2---:R-:W-:Y:S05]  /*2c00*/  @!P0 NANOSLEEP.SYNCS 0x989680 ;  /* 0x009896800000895d */ /* 0x004fea0003900000 */
[----:B------:R-:W2:Y:S02]  /*2c10*/  @!P0 SYNCS.PHASECHK.TRANS64 P0, [R0+URZ], R3 ;  /* 0x00000003000085a7 */ /* 0x000ea400080010ff */
[----:B--2---:R-:W-:Y:S05]  /*2c20*/  @P0 EXIT ;  /* 0x000000000000094d */ /* 0x004fea0003800000 */
[----:B------:R-:W-:Y:S05]  /*2c30*/  BRA `(.L_x_53) ;  /* 0xfffffffc00ec7947 */ /* 0x000fea000383ffff */
.L_x_23:
[----:B------:R-:W-:-:S04]  /*2c40*/  UISETP.NE.AND UP1, UPT, UR37, URZ, UPT ;  /* 0x000000ff2500728c */ /* 0x000fc8000bf25270 */
[----:B------:R-:W-:-:S09]  /*2c50*/  UISETP.NE.OR UP1, UPT, UR10, 0x1, UP1 ;  /* 0x000000010a00788c */ /* 0x000fd20008f25670 */
[----:B------:R-:W-:Y:S05]  /*2c60*/  BRA.U UP1, `(.L_x_54) ;  /* 0x00000005014c7547 */ /* 0x000fea000b800000 */
[----:B------:R-:W-:Y:S01]  /*2c70*/  HFMA2 R11, -RZ, RZ, 0, 0 ;  /* 0x00000000ff0b7431 */ /* 0x000fe200000001ff */
[----:B------:R-:W-:Y:S01]  /*2c80*/  ISETP.GE.U32.AND P2, PT, R10, 0x2, PT ;  /* 0x000000020a00780c */ /* 0x000fe20003f46070 */
[----:B------:R-:W-:Y:S01]  /*2c90*/  IMAD.MOV.U32 R12, RZ, RZ, 0x1 ;  /* 0x00000001ff0c7424 */ /* 0x000fe200078e00ff */
[----:B------:R-:W-:Y:S01]  /*2ca0*/  CS2R R8, SRZ ;  /* 0x0000000000087805 */ /* 0x000fe2000001ff00 */
[----:B------:R-:W-:Y:S01]  /*2cb0*/  IMAD.MOV.U32 R3, RZ, RZ, RZ ;  /* 0x000000ffff037224 */ /* 0x000fe200078e00ff */
[----:B------:R-:W-:Y:S01]  /*2cc0*/  UMOV UR4, 0x400 ;  /* 0x0000040000047882 */ /* 0x000fe20000000000 */
[----:B------:R-:W-:Y:S01]  /*2cd0*/  UMOV UR6, URZ ;  /* 0x000000ff00067c82 */ /* 0x000fe20008000000 */
[----:B------:R-:W-:-:S12]  /*2ce0*/  ULEA UR37, UR37, UR4, 0x18 ;  /* 0x0000000425257291 */ /* 0x000fd8000f8ec0ff */
.L_x_58:
[----:B------:R-:W-:Y:S02]  /*2cf0*/  LEA R0, R3, UR37, 0x3 ;  /* 0x0000002503007c11 */ /* 0x000fe4000f8e18ff */
[----:B------:R-:W-:-:S03]  /*2d00*/  SHF.L.U32 R5, R8, 0x1f, RZ ;  /* 0x0000001f08057819 */ /* 0x000fc600000006ff */
[----:B------:R-:W-:Y:S01]  /*2d10*/  VIADD R4, R0, 0x130 ;  /* 0x0000013000047836 */ /* 0x000fe20000000000 */
[----:B------:R-:W1:Y:S02]  /*2d20*/  SYNCS.PHASECHK.TRANS64.TRYWAIT P0, [R0+URZ+0x120], R5 ;  /* 0x00012005000075a7 */ /* 0x000e6400080011ff */
[----:B-1----:R-:W-:Y:S05]  /*2d30*/  @!P0 BRA `(.L_x_55) ;  /* 0x0000004c007c8947 */ /* 0x002fea0003800000 */
.L_x_142:
[----:B------:R-:W-:Y:S01]  /*2d40*/  ULEA UR5, UR6, UR37, 0x3 ;  /* 0x0000002506057291 */ /* 0x000fe2000f8e18ff */
[----:B------:R-:W-:Y:S01]  /*2d50*/  PRMT R4, RZ, 0x654, R4 ;  /* 0x00000654ff047816 */ /* 0x000fe20000000004 */
[----:B-1----:R-:W-:Y:S01]  /*2d60*/  @!P2 IMAD.MOV.U32 R5, RZ, RZ, 0x10 ;  /* 0x00000010ff05a424 */ /* 0x002fe200078e00ff */
[----:B------:R-:W-:Y:S01]  /*2d70*/  SHF.L.U32 R7, R12, 0x1f, RZ ;  /* 0x0000001f0c077819 */ /* 0x000fe200000006ff */
[----:B------:R-:W-:Y:S01]  /*2d80*/  UIADD3 UR4, UPT, UPT, UR5, 0xc0, URZ ;  /* 0x000000c005047890 */ /* 0x000fe2000fffe0ff */
[----:B------:R1:W-:Y:S05]  /*2d90*/  SYNCS.ARRIVE.TRANS64.RED.A1T0 RZ, [R4+URZ], RZ ;  /* 0x000000ff04ff79a7 */ /* 0x0003ea00081004ff */
[----:B------:R-:W-:Y:S01]  /*2da0*/  IMAD.U32 R13, RZ, RZ, UR4 ;  /* 0x00000004ff0d7e24 */ /* 0x000fe2000f8e00ff */
[----:B------:R-:W2:Y:S04]  /*2db0*/  SYNCS.PHASECHK.TRANS64.TRYWAIT P0, [UR5+0xd0], R7 ;  /* 0x0000d007ff0075a7 */ /* 0x000ea80008001105 */
[----:B------:R-:W-:Y:S01]  /*2dc0*/  PRMT R13, R10, 0x654, R13 ;  /* 0x000006540a0d7816 */ /* 0x000fe2000000000d */
[----:B-12---:R-:W-:Y:S06]  /*2dd0*/  @!P0 BRA `(.L_x_56) ;  /* 0x0000004c00688947 */ /* 0x006fec0003800000 */
.L_x_144:
[----:B------:R-:W-:Y:S01]  /*2de0*/  ULEA UR4, UR6, UR37, 0x4 ;  /* 0x0000002506047291 */ /* 0x000fe2000f8e20ff */
[----:B------:R-:W-:Y:S01]  /*2df0*/  SEL R2, R13, R2, !P2 ;  /* 0x000000020d027207 */ /* 0x000fe20005000000 */
[----:B------:R-:W-:Y:S01]  /*2e00*/  UIADD3 UR5, UPT, UPT, UR5, 0xc0, URZ ;  /* 0x000000c005057890 */ /* 0x000fe2000fffe0ff */
[----:B-1----:R-:W-:Y:S01]  /*2e10*/  LEA R0, R11, UR37, 0x3 ;  /* 0x000000250b007c11 */ /* 0x002fe2000f8e18ff */
[----:B------:R-:W-:Y:S01]  /*2e20*/  UIADD3 UR4, UPT, UPT, UR4, 0x150, URZ ;  /* 0x0000015004047890 */ /* 0x000fe2000fffe0ff */
[----:B------:R1:W-:Y:S01]  /*2e30*/  @!P2 SYNCS.ARRIVE.TRANS64.RED RZ, [R2+URZ], R5 ;  /* 0x0000000502ffa9a7 */ /* 0x0003e200080004ff */
[----:B------:R-:W-:Y:S01]  /*2e40*/  UIADD3 UR6, UPT, UPT, UR6, 0x1, URZ ;  /* 0x0000000106067890 */ /* 0x000fe2000fffe0ff */
[----:B------:R-:W-:-:S03]  /*2e50*/  VIADD R3, R3, 0x1 ;  /* 0x0000000103037836 */ /* 0x000fc60000000000 */
[----:B------:R-:W-:Y:S02]  /*2e60*/  UISETP.NE.AND UP0, UPT, UR6, 0x2, UPT ;  /* 0x000000020600788c */ /* 0x000fe4000bf05270 */
[----:B------:R-:W-:Y:S01]  /*2e70*/  ISETP.NE.AND P0, PT, R3, 0x2, PT ;  /* 0x000000020300780c */ /* 0x000fe20003f05270 */
[----:B------:R-:W-:Y:S06]  /*2e80*/  UGETNEXTWORKID.BROADCAST [UR4], [UR5] ;  /* 0x00000000040073ca */ /* 0x000fec0008000100 */
[----:B------:R-:W-:Y:S02]  /*2e90*/  USEL UR4, URZ, 0x1, UP0 ;  /* 0x00000001ff047887 */ /* 0x000fe40008000000 */
[----:B------:R-:W-:-:S04]  /*2ea0*/  USEL UR6, UR6, URZ, UP0 ;  /* 0x000000ff06067287 */ /* 0x000fc80008000000 */
[----:B------:R-:W-:Y:S02]  /*2eb0*/  LOP3.LUT R12, R12, UR4, RZ, 0x3c, !PT ;  /* 0x000000040c0c7c12 */ /* 0x000fe4000f8e3cff */
[----:B-1----:R-:W-:-:S04]  /*2ec0*/  SHF.L.U32 R5, R9, 0x1f, RZ ;  /* 0x0000001f09057819 */ /* 0x002fc800000006ff */
[----:B------:R-:W1:Y:S02]  /*2ed0*/  SYNCS.PHASECHK.TRANS64.TRYWAIT P1, [R0+URZ+0xc0], R5 ;  /* 0x0000c005000075a7 */ /* 0x000e6400080211ff */
[----:B-1----:R-:W-:Y:S05]  /*2ee0*/  @!P1 BRA `(.L_x_57) ;  /* 0x0000004c003c9947 */ /* 0x002fea0003800000 */
.L_x_145:
[----:B------:R-:W-:Y:S01]  /*2ef0*/  LEA R4, R11, UR37, 0x4 ;  /* 0x000000250b047c11 */ /* 0x000fe2000f8e20ff */
[----:B-1----:R-:W-:Y:S01]  /*2f00*/  VIADD R0, R0, 0xd0 ;  /* 0x000000d000007836 */ /* 0x002fe20000000000 */
[----:B------:R-:W-:Y:S01]  /*2f10*/  SEL R3, R3, RZ, P0 ;  /* 0x000000ff03037207 */ /* 0x000fe20000000000 */
[----:B------:R-:W-:-:S03]  /*2f20*/  VIADD R11, R11, 0x1 ;  /* 0x000000010b0b7836 */ /* 0x000fc60000000000 */
[----:B------:R-:W1:Y:S01]  /*2f30*/  LDS.128 R4, [R4+0x150] ;  /* 0x0001500004047984 */ /* 0x000e620000000c00 */
[----:B------:R-:W-:Y:S02]  /*2f40*/  PRMT R0, RZ, 0x654, R0 ;  /* 0x00000654ff007816 */ /* 0x000fe40000000000 */
[C---:B------:R-:W-:Y:S01]  /*2f50*/  ISETP.NE.AND P1, PT, R11.reuse, 0x2, PT ;  /* 0x000000020b00780c */ /* 0x040fe20003f25270 */
[----:B------:R-:W-:Y:S01]  /*2f60*/  @!PT LDS RZ, [RZ] ;  /* 0x00000000fffff984 */ /* 0x000fe20000000800 */
[----:B------:R-:W-:Y:S01]  /*2f70*/  @!PT LDS RZ, [RZ] ;  /* 0x00000000fffff984 */ /* 0x000fe20000000800 */
[----:B------:R-:W-:Y:S01]  /*2f80*/  @!PT LDS RZ, [RZ] ;  /* 0x00000000fffff984 */ /* 0x000fe20000000800 */
[----:B------:R-:W-:Y:S01]  /*2f90*/  @!PT LDS RZ, [RZ] ;  /* 0x00000000fffff984 */ /* 0x000fe20000000800 */
[----:B------:R2:W-:Y:S06]  /*2fa0*/  MEMBAR.ALL.CTA ;  /* 0x0000000000007992 */ /* 0x0005ec0000008000 */
[----:B--2---:R-:W2:Y:S01]  /*2fb0*/  FENCE.VIEW.ASYNC.S ;  /* 0x00000000000073c6 */ /* 0x004ea20000000000 */
[----:B------:R-:W-:Y:S01]  /*2fc0*/  SEL R11, R11, RZ, P1 ;  /* 0x000000ff0b0b7207 */ /* 0x000fe20000800000 */
[----:B--2---:R2:W-:Y:S01]  /*2fd0*/  SYNCS.ARRIVE.TRANS64.RED.A1T0 RZ, [R0+URZ], RZ ;  /* 0x000000ff00ff79a7 */ /* 0x0045e200081004ff */
[----:B-1----:R-:W-:-:S02]  /*2fe0*/  LOP3.LUT P3, RZ, R6, 0x1, RZ, 0xc0, !PT ;  /* 0x0000000106ff7812 */ /* 0x002fc4000786c0ff */
[----:B------:R-:W-:-:S04]  /*2ff0*/  SEL R5, RZ, 0x1, P0 ;  /* 0x00000001ff057807 */ /* 0x000fc80000000000 */
[----:B------:R-:W-:Y:S02]  /*3000*/  LOP3.LUT R8, R8, R5, RZ, 0x3c, !PT ;  /* 0x0000000508087212 */ /* 0x000fe400078e3cff */
[----:B--2---:R-:W-:-:S04]  /*3010*/  SEL R0, RZ, 0x1, P1 ;  /* 0x00000001ff007807 */ /* 0x004fc80000800000 */
[----:B------:R-:W-:Y:S01]  /*3020*/  LOP3.LUT R9, R9, R0, RZ, 0x3c, !PT ;  /* 0x0000000009097212 */ /* 0x000fe200078e3cff */
[----:B------:R-:W-:Y:S06]  /*3030*/  @P3 BRA `(.L_x_58) ;  /* 0xfffffffc002c3947 */ /* 0x000fec000383ffff */
[----:B------:R-:W-:Y:S01]  /*3040*/  ULEA UR5, UR6, UR37, 0x3 ;  /* 0x0000002506057291 */ /* 0x000fe2000f8e18ff */
[----:B------:R-:W-:-:S08]  /*3050*/  SHF.L.U32 R3, R12, 0x1f, RZ ;  /* 0x0000001f0c037819 */ /* 0x000fd000000006ff */
[----:B------:R-:W1:Y:S02]  /*3060*/  SYNCS.PHASECHK.TRANS64 P0, [UR5+0xd0], R3 ;  /* 0x0000d003ff0075a7 */ /* 0x000e640008001005 */
[----:B-1----:R-:W-:Y:S05]  /*3070*/  @P0 BRA `(.L_x_59) ;  /* 0x0000000000080947 */ /* 0x002fea0003800000 */
[----:B------:R-:W1:Y:S02]  /*3080*/  SYNCS.PHASECHK.TRANS64.TRYWAIT P0, [UR5+0xd0], R3 ;  /* 0x0000d003ff0075a7 */ /* 0x000e640008001105 */
[----:B-1----:R-:W-:Y:S05]  /*3090*/  @!P0 BRA `(.L_x_60) ;  /* 0x0000004800e48947 */ /* 0x002fea0003800000 */
.L_x_59:
[----:B------:R-:W-:-:S04]  /*30a0*/  UIADD3 UR4, UPT, UPT, UR6, 0x1, URZ ;  /* 0x0000000106047890 */ /* 0x000fc8000fffe0ff */
[----:B------:R-:W-:-:S04]  /*30b0*/  UISETP.NE.AND UP0, UPT, UR4, 0x2, UPT ;  /* 0x000000020400788c */ /* 0x000fc8000bf05270 */
[----:B------:R-:W-:Y:S02]  /*30c0*/  USEL UR7, URZ, 0x1, UP0 ;  /* 0x00000001ff077887 */ /* 0x000fe40008000000 */
[----:B------:R-:W-:-:S04]  /*30d0*/  USEL UR4, UR4, URZ, UP0 ;  /* 0x000000ff04047287 */ /* 0x000fc80008000000 */
[----:B------:R-:W-:Y:S01]  /*30e0*/  ULEA UR4, UR4, UR37, 0x3 ;  /* 0x0000002504047291 */ /* 0x000fe2000f8e18ff */
[----:B-1----:R-:W-:-:S04]  /*30f0*/  LOP3.LUT R3, R12, UR7, RZ, 0x3c, !PT ;  /* 0x000000070c037c12 */ /* 0x002fc8000f8e3cff */
[----:B------:R-:W-:-:S04]  /*3100*/  SHF.L.U32 R0, R3, 0x1f, RZ ;  /* 0x0000001f03007819 */ /* 0x000fc800000006ff */
[----:B------:R-:W1:Y:S02]  /*3110*/  SYNCS.PHASECHK.TRANS64 P0, [UR4+0xd0], R0 ;  /* 0x0000d000ff0075a7 */ /* 0x000e640008001004 */
[----:B-1----:R-:W-:Y:S05]  /*3120*/  @P0 EXIT ;  /* 0x000000000000094d */ /* 0x002fea0003800000 */
[----:B------:R-:W-:Y:S02]  /*3130*/  SHF.L.U32 R3, R3, 0x1f, RZ ;  /* 0x0000001f03037819 */ /* 0x000fe400000006ff */
[----:B------:R-:W-:-:S07]  /*3140*/  MOV R0, UR4 ;  /* 0x0000000400007c02 */ /* 0x000fce0008000f00 */
.L_x_61:
[----:B-1----:R1:W2:Y:S02]  /*3150*/  SYNCS.PHASECHK.TRANS64.TRYWAIT P0, [R0+URZ+0xd0], R3 ;  /* 0x0000d003000075a7 */ /* 0x0022a400080011ff */
[----:B--2---:R-:W-:Y:S05]  /*3160*/  @!P0 NANOSLEEP.SYNCS 0x989680 ;  /* 0x009896800000895d */ /* 0x004fea0003900000 */
[----:B------:R-:W2:Y:S02]  /*3170*/  @!P0 SYNCS.PHASECHK.TRANS64 P0, [R0+URZ+0xd0], R3 ;  /* 0x0000d003000085a7 */ /* 0x000ea400080010ff */
[----:B--2---:R-:W-:Y:S05]  /*3180*/  @P0 EXIT ;  /* 0x000000000000094d */ /* 0x004fea0003800000 */
[----:B------:R-:W-:Y:S05]  /*3190*/  BRA `(.L_x_61) ;  /* 0xfffffffc00ec7947 */ /* 0x000fea000383ffff */
.L_x_54:
[----:B------:R-:W-:Y:S05]  /*31a0*/  BRA.U UP4, `(.L_x_62) ;  /* 0x0000001104d87547 */ /* 0x000fea000b800000 */
[----:B------:R-:W-:Y:S01]  /*31b0*/  UMOV UR6, 0x40 ;  /* 0x0000004000067882 */ /* 0x000fe20000000000 */
[----:B------:R-:W-:Y:S01]  /*31c0*/  NOP ;  /* 0x0000000000007918 */ /* 0x000fe20000000000 */
[----:B------:R-:W-:Y:S01]  /*31d0*/  ULEA UR6, UR37, UR6, 0x18 ;  /* 0x0000000625067291 */ /* 0x000fe2000f8ec0ff */
[----:B------:R-:W-:Y:S02]  /*31e0*/  UMOV UR7, 0x400 ;  /* 0x0000040000077882 */ /* 0x000fe40000000000 */
[----:B------:R-:W-:-:S06]  /*31f0*/  ULEA UR37, UR37, UR7, 0x18 ;  /* 0x0000000725257291 */ /* 0x000fcc000f8ec0ff */
[----:B------:R-:W1:Y:S02]  /*3200*/  LDS.U8 R2, [UR6+0x1c] ;  /* 0x00001c06ff027984 */ /* 0x000e640008000000 */
[----:B-1----:R-:W-:-:S13]  /*3210*/  ISETP.NE.AND P0, PT, R2, RZ, PT ;  /* 0x000000ff0200720c */ /* 0x002fda0003f05270 */
[----:B------:R-:W-:Y:S05]  /*3220*/  @P0 BRA `(.L_x_63) ;  /* 0x0000000400080947 */ /* 0x000fea0003800000 */
[----:B------:R-:W-:Y:S02]  /*3230*/  UISETP.NE.U32.AND UP0, UPT, UR5, 0x1, UPT ;  /* 0x000000010500788c */ /* 0x000fe4000bf05070 */
[----:B------:R-:W-:-:S07]  /*3240*/  UIADD3 UR8, UPT, UPT, UR6, 0x8, URZ ;  /* 0x0000000806087890 */ /* 0x000fce000fffe0ff */
[----:B------:R-:W-:Y:S05]  /*3250*/  BRA.U !UP0, `(.L_x_64) ;  /* 0x00000001089c7547 */ /* 0x000fea000b800000 */
[----:B------:R-:W-:Y:S01]  /*3260*/  ELECT P0, URZ, PT ;  /* 0x0000000000ff782f */ /* 0x000fe20003800000 */
[----:B------:R-:W-:-:S12]  /*3270*/  BSSY B0, `(.L_x_64) ;  /* 0x0000025000007945 */ /* 0x000fd80003800000 */
[----:B------:R-:W-:Y:S05]  /*3280*/  @!P0 BRA `(.L_x_65) ;  /* 0x00000000008c8947 */ /* 0x000fea0003800000 */
[----:B------:R-:W-:-:S05]  /*3290*/  UMOV UR7, 0x10 ;  /* 0x0000001000077882 */ /* 0x000fca0000000000 */
[----:B------:R-:W-:Y:S04]  /*32a0*/  DEPBAR.LE SB1, 0x36 ;  /* 0x00009d800000791a */ /* 0x000fe80000000000 */
[----:B------:R-:W1:Y:S02]  /*32b0*/  UTCATOMSWS.2CTA.FIND_AND_SET.ALIGN UP1, UR7, UR7 ;  /* 0x00000007000775e3 */ /* 0x000e640008220800 */
[----:B-1----:R-:W-:Y:S01]  /*32c0*/  MOV R11, UR7 ;  /* 0x00000007000b7c02 */ /* 0x002fe20008000f00 */
[----:B------:R-:W-:Y:S06]  /*32d0*/  BRA.U UP1, `(.L_x_66) ;  /* 0x0000000101187547 */ /* 0x000fec000b800000 */
.L_x_67:
[----:B------:R-:W-:Y:S05]  /*32e0*/  NANOSLEEP 0x64 ;  /* 0x000000640000795d */ /* 0x000fea0003800000 */
[----:B------:R-:W-:-:S05]  /*32f0*/  UMOV UR7, 0x10 ;  /* 0x0000001000077882 */ /* 0x000fca0000000000 */
[----:B------:R-:W-:Y:S04]  /*3300*/  DEPBAR.LE SB1, 0x36 ;  /* 0x00009d800000791a */ /* 0x000fe80000000000 */
[----:B------:R-:W1:Y:S02]  /*3310*/  UTCATOMSWS.2CTA.FIND_AND_SET.ALIGN UP1, UR7, UR7 ;  /* 0x00000007000775e3 */ /* 0x000e640008220800 */
[----:B-1----:R-:W-:Y:S01]  /*3320*/  MOV R11, UR7 ;  /* 0x00000007000b7c02 */ /* 0x002fe20008000f00 */
[----:B------:R-:W-:Y:S05]  /*3330*/  BRA.U !UP1, `(.L_x_67) ;  /* 0xfffffffd09e87547 */ /* 0x000fea000b83ffff */
.L_x_66:
[----:B------:R-:W1:Y:S01]  /*3340*/  LDS R5, [UR6+0x10] ;  /* 0x00001006ff057984 */ /* 0x000e620008000800 */
[----:B------:R-:W-:Y:S01]  /*3350*/  IMAD.U32 R3, RZ, RZ, UR37 ;  /* 0x00000025ff037e24 */ /* 0x000fe2000f8e00ff */
[----:B------:R-:W-:-:S03]  /*3360*/  MOV R2, UR4 ;  /* 0x0000000400027c02 */ /* 0x000fc60008000f00 */
[----:B------:R-:W-:Y:S01]  /*3370*/  VIADD R3, R3, 0x170 ;  /* 0x0000017003037836 */ /* 0x000fe20000000000 */
[----:B-1----:R-:W-:-:S04]  /*3380*/  SHF.L.U32 R5, R5, 0x1f, RZ ;  /* 0x0000001f05057819 */ /* 0x002fc800000006ff */
[----:B------:R-:W1:Y:S02]  /*3390*/  SYNCS.PHASECHK.TRANS64.TRYWAIT P0, [UR6+0x8], R5 ;  /* 0x00000805ff0075a7 */ /* 0x000e640008001106 */
[----:B-1----:R-:W-:Y:S05]  /*33a0*/  @P0 BRA `(.L_x_68) ;  /* 0x0000000000080947 */ /* 0x002fea0003800000 */
[----:B------:R-:W1:Y:S02]  /*33b0*/  SYNCS.PHASECHK.TRANS64.TRYWAIT P0, [UR6+0x8], R5 ;  /* 0x00000805ff0075a7 */ /* 0x000e640008001106 */
[----:B-1----:R-:W-:Y:S05]  /*33c0*/  @!P0 BRA `(.L_x_69) ;  /* 0x0000004800308947 */ /* 0x002fea0003800000 */
.L_x_68:
[----:B-1----:R-:W-:Y:S01]  /*33d0*/  HFMA2 R4, -RZ, RZ, 0, 5.9604644775390625e-08 ;  /* 0x00000001ff047431 */ /* 0x002fe200000001ff */
[----:B------:R-:W-:Y:S01]  /*33e0*/  UPRMT UR7, UR4, 0x654, UR8 ;  /* 0x0000065404077896 */ /* 0x000fe20008000008 */
[----:B------:R-:W-:Y:S01]  /*33f0*/  IMAD.MOV.U32 R6, RZ, RZ, 0xffff ;  /* 0x0000ffffff067424 */ /* 0x000fe200078e00ff */
[----:B------:R-:W-:Y:S01]  /*3400*/  PRMT R2, R2, 0x654, R3 ;  /* 0x0000065402027816 */ /* 0x000fe20000000003 */
[----:B------:R-:W-:Y:S02]  /*3410*/  IMAD.MOV.U32 R5, RZ, RZ, 0x4 ;  /* 0x00000004ff057424 */ /* 0x000fe400078e00ff */
[----:B------:R-:W-:Y:S01]  /*3420*/  IMAD.SHL.U32 R9, R11, 0x20, RZ ;  /* 0x000000200b097824 */ /* 0x000fe200078e00ff */
[----:B------:R-:W-:Y:S02]  /*3430*/  MOV R3, UR7 ;  /* 0x0000000700037c02 */ /* 0x000fe40008000f00 */
[-C--:B------:R-:W-:Y:S01]  /*3440*/  SHF.L.U32 R7, R6, R11.reuse, RZ ;  /* 0x0000000b06077219 */ /* 0x080fe200000006ff */
[----:B------:R1:W-:Y:S01]  /*3450*/  SYNCS.ARRIVE.TRANS64.RED RZ, [UR7], R5 ;  /* 0x00000005ffff79a7 */ /* 0x0003e20008000407 */
[----:B------:R-:W-:Y:S01]  /*3460*/  SHF.L.U32 R6, R4, R11, RZ ;  /* 0x0000000b04067219 */ /* 0x000fe200000006ff */
[----:B------:R1:W-:Y:S04]  /*3470*/  STS [UR37+0x170], R9 ;  /* 0x00017009ff007988 */ /* 0x0003e80008000825 */
[----:B------:R1:W-:Y:S04]  /*3480*/  STAS [R2.64], R11 ;  /* 0x0000000b02007dbd */ /* 0x0003e8000c0008ff */
[----:B------:R1:W-:Y:S04]  /*3490*/  ATOMS.OR RZ, [UR6+0x14], R7 ;  /* 0x00001407ffff798c */ /* 0x0003e8000b000006 */
[----:B------:R1:W-:Y:S04]  /*34a0*/  ATOMS.OR RZ, [UR6+0x18], R6 ;  /* 0x00001806ffff798c */ /* 0x0003e8000b000006 */
[----:B------:R1:W-:Y:S02]  /*34b0*/  ATOMS.XOR RZ, [UR6+0x10], R4 ;  /* 0x00001004ffff798c */ /* 0x0003e4000b800006 */
.L_x_65:
[----:B------:R-:W-:Y:S05]  /*34c0*/  BSYNC B0 ;  /* 0x0000000000007941 */ /* 0x000fea0003800000 */
.L_x_64:
[----:B------:R-:W-:Y:S05]  /*34d0*/  BRA.U UP0, `(.L_x_70) ;  /* 0x00000001006c7547 */ /* 0x000fea000b800000 */
[----:B------:R-:W-:-:S03]  /*34e0*/  UMOV UR7, 0xffffffff ;  /* 0xffffffff00077882 */ /* 0x000fc60000000000 */
[----:B------:R-:W-:Y:S05]  /*34f0*/  BRA.DIV UR7, `(.L_x_71) ;  /* 0x0000004607fc7947 */ /* 0x000fea000b800000 */
[----:B------:R-:W-:-:S13]  /*3500*/  ELECT P6, URZ, PT ;  /* 0x0000000000ff782f */ /* 0x000fda00038c0000 */
.L_x_149:
[----:B------:R-:W-:Y:S05]  /*3510*/  @!P6 BRA `(.L_x_70) ;  /* 0x00000000005ce947 */ /* 0x000fea0003800000 */
[----:B-1----:R-:W1:Y:S02]  /*3520*/  LDS R3, [UR6+0x10] ;  /* 0x00001006ff037984 */ /* 0x002e640008000800 */
[----:B-1----:R-:W-:-:S04]  /*3530*/  SHF.L.U32 R3, R3, 0x1f, RZ ;  /* 0x0000001f03037819 */ /* 0x002fc800000006ff */
[----:B------:R-:W1:Y:S02]  /*3540*/  SYNCS.PHASECHK.TRANS64.TRYWAIT P0, [UR6+0x8], R3 ;  /* 0x00000803ff0075a7 */ /* 0x000e640008001106 */
[----:B-1----:R-:W-:Y:S05]  /*3550*/  @P0 BRA `(.L_x_72) ;  /* 0x0000000000080947 */ /* 0x002fea0003800000 */
[----:B------:R-:W1:Y:S02]  /*3560*/  SYNCS.PHASECHK.TRANS64.TRYWAIT P0, [UR6+0x8], R3 ;  /* 0x00000803ff0075a7 */ /* 0x000e640008001106 */
[----:B-1----:R-:W-:Y:S05]  /*3570*/  @!P0 BRA `(.L_x_73) ;  /* 0x0000004400fc8947 */ /* 0x002fea0003800000 */
.L_x_72:
[----:B------:R-:W2:Y:S01]  /*3580*/  LDS R5, [UR37+0x170] ;  /* 0x00017025ff057984 */ /* 0x000ea20008000800 */
[----:B-1----:R-:W-:Y:S02]  /*3590*/  HFMA2 R2, -RZ, RZ, 0, 5.9604644775390625e-08 ;  /* 0x00000001ff027431 */ /* 0x002fe400000001ff */
[----:B------:R-:W-:Y:S01]  /*35a0*/  IMAD.MOV.U32 R3, RZ, RZ, 0xffff ;  /* 0x0000ffffff037424 */ /* 0x000fe200078e00ff */
[----:B------:R-:W-:Y:S01]  /*35b0*/  UPRMT UR7, UR4, 0x654, UR8 ;  /* 0x0000065404077896 */ /* 0x000fe20008000008 */
[----:B--2---:R-:W-:-:S03]  /*35c0*/  IMAD.SHL.U32 R4, R5, 0x20, RZ ;  /* 0x0000002005047824 */ /* 0x004fc600078e00ff */
[-C--:B------:R-:W-:Y:S02]  /*35d0*/  SHF.L.U32 R3, R3, R5.reuse, RZ ;  /* 0x0000000503037219 */ /* 0x080fe400000006ff */
[----:B------:R-:W-:Y:S01]  /*35e0*/  SHF.L.U32 R5, R2, R5, RZ ;  /* 0x0000000502057219 */ /* 0x000fe200000006ff */
[----:B------:R2:W-:Y:S04]  /*35f0*/  STS [UR37+0x170], R4 ;  /* 0x00017004ff007988 */ /* 0x0005e80008000825 */
[----:B------:R2:W-:Y:S04]  /*3600*/  ATOMS.OR RZ, [UR6+0x14], R3 ;  /* 0x00001403ffff798c */ /* 0x0005e8000b000006 */
[----:B------:R2:W-:Y:S01]  /*3610*/  ATOMS.OR RZ, [UR6+0x18], R5 ;  /* 0x00001805ffff798c */ /* 0x0005e2000b000006 */
[----:B------:R-:W-:Y:S03]  /*3620*/  SYNCS.ARRIVE.TRANS64.RED.A1T0 RZ, [UR7], RZ ;  /* 0x000000ffffff79a7 */ /* 0x000fe60008100407 */
[----:B------:R2:W-:Y:S01]  /*3630*/  ATOMS.XOR RZ, [UR6+0x10], R2 ;  /* 0x00001002ffff798c */ /* 0x0005e2000b800006 */
[----:B------:R-:W-:Y:S05]  /*3640*/  BRA `(.L_x_70) ;  /* 0x0000000000107947 */ /* 0x000fea0003800000 */
.L_x_63:
[----:B------:R-:W-:-:S05]  /*3650*/  MOV R2, 0xffffffff ;  /* 0xffffffff00027802 */ /* 0x000fca0000000f00 */
[----:B------:R1:W-:Y:S02]  /*3660*/  STS [UR37+0x170], R2 ;  /* 0x00017002ff007988 */ /* 0x0003e40008000825 */
[----:B-1----:R-:W-:Y:S02]  /*3670*/  MOV R2, 0x3690 ;  /* 0x0000369000027802 */ /* 0x002fe40000000f00 */
[----:B-----5:R-:W-:Y:S05]  /*3680*/  CALL.REL.NOINC `($__internal_1_$__cuda_sm10x_tcgen05_guardrail_trap_phase_invalid_during_alloc) ;  /* 0x0000004c00047944 */ /* 0x020fea0003c00000 */
.L_x_70:
[----:B------:R-:W-:Y:S05]  /*3690*/  WARPSYNC.ALL ;  /* 0x0000000000007948 */ /* 0x000fea0003800000 */
[----:B------:R-:W3:Y:S01]  /*36a0*/  S2UR UR7, SR_CgaCtaId ;  /* 0x00000000000779c3 */ /* 0x000ee20000008800 */
[----:B------:R-:W-:Y:S01]  /*36b0*/  UMOV UR6, 0x400 ;  /* 0x0000040000067882 */ /* 0x000fe20000000000 */
[----:B------:R-:W-:-:S06]  /*36c0*/  NOP ;  /* 0x0000000000007918 */ /* 0x000fcc0000000000 */
[----:B------:R-:W-:Y:S06]  /*36d0*/  BAR.ARV 0x6, 0xa0 ;  /* 0x0182800000007b1d */ /* 0x000fec0000002000 */
[----:B------:R-:W4:Y:S01]  /*36e0*/  LDCU UR8, c[0x0][0x38c] ;  /* 0x00007180ff0877ac */ /* 0x000f220008000800 */
[----:B------:R-:W-:Y:S01]  /*36f0*/  LOP3.LUT R0, R0, 0xffff, RZ, 0xc0, !PT ;  /* 0x0000ffff00007812 */ /* 0x000fe200078ec0ff */
[----:B-1----:R-:W-:Y:S01]  /*3700*/  IMAD.MOV.U32 R9, RZ, RZ, 0x1 ;  /* 0x00000001ff097424 */ /* 0x002fe200078e00ff */
[----:B------:R-:W-:Y:S01]  /*3710*/  LOP3.LUT R8, R8, 0xffff, RZ, 0xc0, !PT ;  /* 0x0000ffff08087812 */ /* 0x000fe200078ec0ff */
[----:B------:R-:W-:Y:S01]  /*3720*/  UMOV UR19, URZ ;  /* 0x000000ff00137c82 */ /* 0x000fe20008000000 */
[----:B------:R-:W-:Y:S01]  /*3730*/  R2UR UR11, R0 ;  /* 0x00000000000b72ca */ /* 0x000fe200000e0000 */
[----:B------:R-:W-:Y:S01]  /*3740*/  UMOV UR18, URZ ;  /* 0x000000ff00127c82 */ /* 0x000fe20008000000 */
[----:B------:R-:W-:Y:S01]  /*3750*/  R2UR UR12, R8 ;  /* 0x00000000080c72ca */ /* 0x000fe200000e0000 */
[----:B------:R-:W-:Y:S01]  /*3760*/  IMAD.MOV.U32 R8, RZ, RZ, RZ ;  /* 0x000000ffff087224 */ /* 0x000fe200078e00ff */
[----:B------:R-:W-:Y:S01]  /*3770*/  UMOV UR17, URZ ;  /* 0x000000ff00117c82 */ /* 0x000fe20008000000 */
[----:B---3--:R-:W-:-:S02]  /*3780*/  ULEA UR7, UR7, UR6, 0x18 ;  /* 0x0000000607077291 */ /* 0x008fc4000f8ec0ff */
[----:B------:R-:W-:Y:S02]  /*3790*/  UISETP.NE.AND UP2, UPT, UR5, URZ, UPT ;  /* 0x000000ff0500728c */ /* 0x000fe4000bf45270 */
[----:B------:R-:W-:Y:S02]  /*37a0*/  UIADD3 UR13, UPT, UPT, UR7, 0x4400, URZ ;  /* 0x00004400070d7890 */ /* 0x000fe4000fffe0ff */
[----:B------:R-:W-:Y:S02]  /*37b0*/  UIADD3 UR14, UPT, UPT, UR7, 0x2c400, URZ ;  /* 0x0002c400070e7890 */ /* 0x000fe4000fffe0ff */
[----:B----4-:R-:W-:Y:S01]  /*37c0*/  UIADD3 UR8, UPT, UPT, UR8, 0x7f, URZ ;  /* 0x0000007f08087890 */ /* 0x010fe2000fffe0ff */
[----:B--2---:R-:W1:Y:S01]  /*37d0*/  LDS R2, [UR7+0x170] ;  /* 0x00017007ff027984 */ /* 0x004e620008000800 */
[----:B------:R-:W-:Y:S02]  /*37e0*/  USHF.R.U32.HI UR13, URZ, 0x4, UR13 ;  /* 0x00000004ff0d7899 */ /* 0x000fe4000801160d */
[----:B------:R-:W-:-:S02]  /*37f0*/  USHF.R.S32.HI UR6, URZ, 0x1f, UR8 ;  /* 0x0000001fff067899 */ /* 0x000fc40008011408 */
[----:B------:R-:W-:Y:S02]  /*3800*/  USHF.R.U32.HI UR14, URZ, 0x4, UR14 ;  /* 0x00000004ff0e7899 */ /* 0x000fe4000801160e */
[----:B------:R-:W-:Y:S02]  /*3810*/  ULEA.HI UR6, UR6, UR8, URZ, 0x7 ;  /* 0x0000000806067291 */ /* 0x000fe4000f8f38ff */
[----:B------:R-:W-:Y:S02]  /*3820*/  ULOP3.LUT UR13, UR13, 0x3fff, URZ, 0xc0, !UPT ;  /* 0x00003fff0d0d7892 */ /* 0x000fe4000f8ec0ff */
[----:B------:R-:W-:Y:S02]  /*3830*/  USHF.R.S32.HI UR6, URZ, 0x7, UR6 ;  /* 0x00000007ff067899 */ /* 0x000fe40008011406 */
[----:B------:R-:W-:Y:S02]  /*3840*/  ULOP3.LUT UR14, UR14, 0x3fff, URZ, 0xc0, !UPT ;  /* 0x00003fff0e0e7892 */ /* 0x000fe4000f8ec0ff */
[----:B------:R-:W-:Y:S01]  /*3850*/  UISETP.LT.AND UP0, UPT, UR6, 0x1, UPT ;  /* 0x000000010600788c */ /* 0x000fe2000bf01270 */
[----:B------:R-:W-:Y:S01]  /*3860*/  UMOV UR28, 0x0 ;  /* 0x00000000001c7882 */ /* 0x000fe20000000000 */
[----:B------:R-:W-:Y:S01]  /*3870*/  UMOV UR29, 0x101004a0 ;  /* 0x101004a0001d7882 */ /* 0x000fe20000000000 */
[----:B------:R-:W-:-:S02]  /*3880*/  ULOP3.LUT UR13, UR13, 0x10000, URZ, 0xfc, !UPT ;  /* 0x000100000d0d7892 */ /* 0x000fc4000f8efcff */
[----:B------:R-:W-:Y:S02]  /*3890*/  ULOP3.LUT UR14, UR14, 0x10000, URZ, 0xfc, !UPT ;  /* 0x000100000e0e7892 */ /* 0x000fe4000f8efcff */
[----:B------:R-:W-:Y:S01]  /*38a0*/  USEL UR20, UR6, 0x1, !UP0 ;  /* 0x0000000106147887 */ /* 0x000fe2000c000000 */
[----:B------:R-:W-:Y:S01]  /*38b0*/  UMOV UR26, 0x0 ;  /* 0x00000000001a7882 */ /* 0x000fe20000000000 */
[----:B------:R-:W-:Y:S01]  /*38c0*/  UMOV UR27, 0x101004a0 ;  /* 0x101004a0001b7882 */ /* 0x000fe20000000000 */
[----:B------:R-:W-:Y:S01]  /*38d0*/  UMOV UR24, 0x0 ;  /* 0x0000000000187882 */ /* 0x000fe20000000000 */
[----:B------:R-:W-:Y:S01]  /*38e0*/  UMOV UR25, 0x101004a0 ;  /* 0x101004a000197882 */ /* 0x000fe20000000000 */
[----:B------:R-:W-:Y:S01]  /*38f0*/  UMOV UR22, 0x0 ;  /* 0x0000000000167882 */ /* 0x000fe20000000000 */
[----:B------:R-:W-:Y:S01]  /*3900*/  UMOV UR23, 0x101004a0 ;  /* 0x101004a000177882 */ /* 0x000fe20000000000 */
[----:B-1----:R-:W-:Y:S02]  /*3910*/  R2UR UR21, R2 ;  /* 0x00000000021572ca */ /* 0x002fe400000e0000 */
[----:B------:R-:W-:-:S13]  /*3920*/  CS2R R2, SRZ ;  /* 0x0000000000027805 */ /* 0x000fda000001ff00 */
.L_x_81:
[C---:B------:R-:W-:Y:S02]  /*3930*/  LEA R0, R8.reuse, UR7, 0x3 ;  /* 0x0000000708007c11 */ /* 0x040fe4000f8e18ff */
[----:B------:R-:W-:Y:S02]  /*3940*/  SHF.L.U32 R5, R3, 0x1f, RZ ;  /* 0x0000001f03057819 */ /* 0x000fe400000006ff */
[----:B------:R-:W-:Y:S02]  /*3950*/  LEA R4, R8, UR7, 0x4 ;  /* 0x0000000708047c11 */ /* 0x000fe4000f8e20ff */
[----:B------:R-:W1:Y:S02]  /*3960*/  SYNCS.PHASECHK.TRANS64.TRYWAIT P0, [R0+URZ+0xc0], R5 ;  /* 0x0000c005000075a7 */ /* 0x000e6400080011ff */
[----:B-1-34-:R-:W-:Y:S05]  /*3970*/  @!P0 BRA `(.L_x_74) ;  /* 0x0000004400148947 */ /* 0x01afea0003800000 */
.L_x_150:
[----:B-1----:R-:W1:Y:S01]  /*3980*/  LDS.128 R4, [R4+0x150] ;  /* 0x0001500004047984 */ /* 0x002e620000000c00 */
[----:B------:R-:W-:Y:S02]  /*3990*/  VIADD R0, R0, 0xd0 ;  /* 0x000000d000007836 */ /* 0x000fe40000000000 */
[----:B------:R-:W-:Y:S01]  /*39a0*/  VIADD R8, R8, 0x1 ;  /* 0x0000000108087836 */ /* 0x000fe20000000000 */
[----:B------:R-:W-:Y:S01]  /*39b0*/  @!PT LDS RZ, [RZ] ;  /* 0x00000000fffff984 */ /* 0x000fe20000000800 */
[----:B------:R-:W-:Y:S01]  /*39c0*/  @!PT LDS RZ, [RZ] ;  /* 0x00000000fffff984 */ /* 0x000fe20000000800 */
[----:B------:R-:W-:Y:S01]  /*39d0*/  @!PT LDS RZ, [RZ] ;  /* 0x00000000fffff984 */ /* 0x000fe20000000800 */
[----:B------:R-:W-:Y:S01]  /*39e0*/  @!PT LDS RZ, [RZ] ;  /* 0x00000000fffff984 */ /* 0x000fe20000000800 */
[----:B------:R2:W-:Y:S06]  /*39f0*/  MEMBAR.ALL.CTA ;  /* 0x0000000000007992 */ /* 0x0005ec0000008000 */
[----:B--2---:R-:W2:Y:S01]  /*3a00*/  FENCE.VIEW.ASYNC.S ;  /* 0x00000000000073c6 */ /* 0x004ea20000000000 */
[----:B------:R-:W-:-:S04]  /*3a10*/  PRMT R0, RZ, 0x654, R0 ;  /* 0x00000654ff007816 */ /* 0x000fc80000000000 */
[----:B--2---:R2:W-:Y:S01]  /*3a20*/  SYNCS.ARRIVE.TRANS64.RED.A1T0 RZ, [R0+URZ], RZ ;  /* 0x000000ff00ff79a7 */ /* 0x0045e200081004ff */
[----:B-1----:R-:W-:Y:S01]  /*3a30*/  LOP3.LUT P1, RZ, R6, 0x1, RZ, 0xc0, !PT ;  /* 0x0000000106ff7812 */ /* 0x002fe2000782c0ff */
[----:B--2---:R-:W-:-:S12]  /*3a40*/  BRA.U UP2, `(.L_x_75) ;  /* 0x0000000502087547 */ /* 0x004fd8000b800000 */
[----:B------:R-:W1:Y:S01]  /*3a50*/  LDCU UR8, c[0x0][0x38c] ;  /* 0x00007180ff0877ac */ /* 0x000e620008000800 */
[----:B------:R-:W-:Y:S02]  /*3a60*/  PLOP3.LUT P2, PT, PT, PT, PT, 0x80, 0x8 ;  /* 0x000000000008781c */ /* 0x000fe40003f4f070 */
[----:B------:R-:W-:Y:S01]  /*3a70*/  SHF.L.U32 R5, R9, 0x1f, RZ ;  /* 0x0000001f09057819 */ /* 0x000fe200000006ff */
[----:B------:R-:W-:Y:S02]  /*3a80*/  ULEA UR9, UR19, UR7, 0x3 ;  /* 0x0000000713097291 */ /* 0x000fe4000f8e18ff */
[----:B------:R-:W-:Y:S02]  /*3a90*/  ULEA UR10, UR19, UR21, 0x6 ;  /* 0x00000015130a7291 */ /* 0x000fe4000f8e30ff */
[----:B-1----:R-:W-:-:S06]  /*3aa0*/  UISETP.GE.AND UP0, UPT, UR8, 0x1, UPT ;  /* 0x000000010800788c */ /* 0x002fcc000bf06270 */
[----:B------:R-:W-:-:S05]  /*3ab0*/  PLOP3.LUT P0, PT, PT, PT, UP0, 0x80, 0x8 ;  /* 0x000000000008781c */ /* 0x000fca0003f0f008 */
[----:B------:R-:W-:-:S08]  /*3ac0*/  @UP0 ULEA UR8, UR18, UR7, 0x3 ;  /* 0x0000000712080291 */ /* 0x000fd0000f8e18ff */
[----:B------:R-:W-:-:S04]  /*3ad0*/  @P0 SHF.L.U32 R0, R2, 0x1f, RZ ;  /* 0x0000001f02000819 */ /* 0x000fc800000006ff */
[----:B------:R1:W2:Y:S01]  /*3ae0*/  @P0 SYNCS.PHASECHK.TRANS64.TRYWAIT P2, [UR8], R0 ;  /* 0x00000000ff0005a7 */ /* 0x0002a20008041108 */
[----:B------:R-:W3:Y:S02]  /*3af0*/  SYNCS.PHASECHK.TRANS64.TRYWAIT P0, [UR9+0x100], R5 ;  /* 0x00010005ff0075a7 */ /* 0x000ee40008001109 */
[----:B-123--:R-:W-:Y:S05]  /*3b00*/  @!P0 BRA `(.L_x_76) ;  /* 0x0000004000c48947 */ /* 0x00efea0003800000 */
.L_x_152:
[----:B------:R-:W-:Y:S01]  /*3b10*/  UMOV UR16, UR17 ;  /* 0x0000001100107c82 */ /* 0x000fe20008000000 */
[----:B------:R-:W-:Y:S05]  /*3b20*/  BRA.U !UP0, `(.L_x_77) ;  /* 0x0000000108c07547 */ /* 0x000fea000b800000 */
[----:B------:R-:W-:Y:S02]  /*3b30*/  UIADD3 UR16, UPT, UPT, UR20, UR17, URZ ;  /* 0x0000001114107290 */ /* 0x000fe4000fffe0ff */
[----:B------:R-:W-:Y:S01]  /*3b40*/  UPLOP3.LUT UP3, UPT, UPT, UPT, UPT, 0x40, 0x4 ;  /* 0x000000000004789c */ /* 0x000fe20003f6e870 */
[----:B------:R-:W-:Y:S01]  /*3b50*/  UMOV UR15, UR6 ;  /* 0x00000006000f7c82 */ /* 0x000fe20008000000 */
[----:B------:R-:W-:-:S09]  /*3b60*/  UMOV UR46, UR18 ;  /* 0x00000012002e7c82 */ /* 0x000fd20008000000 */
.L_x_80:
[----:B--2---:R-:W-:Y:S01]  /*3b70*/  ULEA UR8, UR46, UR7, 0x3 ;  /* 0x000000072e087291 */ /* 0x004fe2000f8e18ff */
[----:B---3--:R-:W-:Y:S11]  /*3b80*/  @P2 BRA `(.L_x_78) ;  /* 0x00000000000c2947 */ /* 0x008ff60003800000 */
[----:B-1----:R-:W-:Y:S04]  /*3b90*/  SHF.L.U32 R5, R2, 0x1f, RZ ;  /* 0x0000001f02057819 */ /* 0x002fe800000006ff */
[----:B------:R-:W1:Y:S02]  /*3ba0*/  SYNCS.PHASECHK.TRANS64.TRYWAIT P0, [UR8], R5 ;  /* 0x00000005ff0075a7 */ /* 0x000e640008001108 */
[----:B-1----:R-:W-:Y:S05]  /*3bb0*/  @!P0 BRA `(.L_x_79) ;  /* 0x0000004000b08947 */ /* 0x002fea0003800000 */
.L_x_78:
[----:B------:R-:W-:Y:S01]  /*3bc0*/  UISETP.NE.AND UP0, UPT, UR15, 0x1, UPT ;  /* 0x000000010f00788c */ /* 0x000fe2000bf05270 */
[----:B------:R-:W-:Y:S01]  /*3bd0*/  PLOP3.LUT P2, PT, PT, PT, PT, 0x80, 0x8 ;  /* 0x000000000008781c */ /* 0x000fe20003f4f070 */
[----:B------:R-:W-:Y:S02]  /*3be0*/  UIADD3 UR18, UPT, UPT, UR46, 0x1, URZ ;  /* 0x000000012e127890 */ /* 0x000fe4000fffe0ff */
[----:B------:R-:W-:Y:S02]  /*3bf0*/  ULEA UR32, UR46, UR14, 0x8 ;  /* 0x0000000e2e207291 */ /* 0x000fe4000f8e40ff */
[----:B------:R-:W-:Y:S01]  /*3c00*/  UISETP.NE.AND UP1, UPT, UR18, 0xa, UPT ;  /* 0x0000000a1200788c */ /* 0x000fe2000bf25270 */
[----:B------:R-:W-:Y:S01]  /*3c10*/  PLOP3.LUT P0, PT, PT, PT, UP0, 0x80, 0x8 ;  /* 0x000000000008781c */ /* 0x000fe20003f0f008 */
[----:B------:R-:W-:Y:S02]  /*3c20*/  UIADD3 UR44, UPT, UPT, UR32, 0x2, URZ ;  /* 0x00000002202c7890 */ /* 0x000fe4000fffe0ff */
[----:B------:R-:W-:Y:S02]  /*3c30*/  USEL UR31, URZ, 0x1, UP1 ;  /* 0x00000001ff1f7887 */ /* 0x000fe40008800000 */
[----:B------:R-:W-:Y:S02]  /*3c40*/  USEL UR18, UR18, URZ, UP1 ;  /* 0x000000ff12127287 */ /* 0x000fe40008800000 */
[----:B------:R-:W-:Y:S02]  /*3c50*/  UIADD3 UR40, UPT, UPT, UR32, 0x4, URZ ;  /* 0x0000000420287890 */ /* 0x000fe4000fffe0ff */
[----:B------:R-:W-:Y:S01]  /*3c60*/  @UP0 ULEA UR30, UR18, UR7, 0x3 ;  /* 0x00000007121e0291 */ /* 0x000fe2000f8e18ff */
[----:B------:R-:W-:Y:S01]  /*3c70*/  LOP3.LUT R2, R2, UR31, RZ, 0x3c, !PT ;  /* 0x0000001f02027c12 */ /* 0x000fe2000f8e3cff */
[----:B------:R-:W-:Y:S02]  /*3c80*/  UIADD3 UR36, UPT, UPT, UR32, 0x6, URZ ;  /* 0x0000000620247890 */ /* 0x000fe4000fffe0ff */
[----:B------:R-:W-:Y:S01]  /*3c90*/  UIADD3 UR8, UPT, UPT, UR8, 0x50, URZ ;  /* 0x0000005008087890 */ /* 0x000fe2000fffe0ff */
[----:B-1----:R-:W-:Y:S01]  /*3ca0*/  @P0 SHF.L.U32 R0, R2, 0x1f, RZ ;  /* 0x0000001f02000819 */ /* 0x002fe200000006ff */
[----:B------:R-:W-:Y:S02]  /*3cb0*/  UIADD3 UR17, UPT, UPT, UR17, 0x1, URZ ;  /* 0x0000000111117890 */ /* 0x000fe4000fffe0ff */
[----:B------:R-:W-:Y:S01]  /*3cc0*/  UIADD3 UR15, UPT, UPT, UR15, -0x1, URZ ;  /* 0xffffffff0f0f7890 */ /* 0x000fe2000fffe0ff */
[----:B------:R2:W3:Y:S01]  /*3cd0*/  @P0 SYNCS.PHASECHK.TRANS64.TRYWAIT P2, [UR30], R0 ;  /* 0x00000000ff0005a7 */ /* 0x0004e2000804111e */
[----:B------:R-:W-:Y:S02]  /*3ce0*/  ULEA UR30, UR46, UR13, 0xa ;  /* 0x0000000d2e1e7291 */ /* 0x000fe4000f8e50ff */
[----:B------:R-:W-:Y:S02]  /*3cf0*/  UISETP.NE.AND UP0, UPT, UR17, UR16, UPT ;  /* 0x000000101100728c */ /* 0x000fe4000bf05270 */
[----:B------:R-:W-:Y:S02]  /*3d00*/  UIADD3 UR42, UPT, UPT, UR30, 0x2, URZ ;  /* 0x000000021e2a7890 */ /* 0x000fe4000fffe0ff */
[----:B------:R-:W-:Y:S02]  /*3d10*/  UIADD3 UR38, UPT, UPT, UR30, 0x4, URZ ;  /* 0x000000041e267890 */ /* 0x000fe4000fffe0ff */
[----:B------:R-:W-:Y:S01]  /*3d20*/  UIADD3 UR34, UPT, UPT, UR30, 0x6, URZ ;  /* 0x000000061e227890 */ /* 0x000fe2000fffe0ff */
[----:B------:R-:W-:Y:S01]  /*3d30*/  UMOV UR33, 0x40004040 ;  /* 0x4000404000217882 */ /* 0x000fe20000000000 */
[----:B------:R-:W-:Y:S01]  /*3d40*/  UMOV UR31, 0x40004040 ;  /* 0x40004040001f7882 */ /* 0x000fe20000000000 */
[----:B------:R-:W-:Y:S01]  /*3d50*/  UMOV UR45, 0x40004040 ;  /* 0x40004040002d7882 */ /* 0x000fe20000000000 */
[----:B------:R2:W-:Y:S01]  /*3d60*/  UTCIMMA.2CTA gdesc[UR30], gdesc[UR32], tmem[UR10], tmem[UR28], idesc[UR29], UP3 ;  /* 0x00ff1c201e0075ea */ /* 0x0005e20009a0010a */
[----:B------:R-:W-:Y:S01]  /*3d70*/  UPLOP3.LUT UP3, UPT, UPT, UPT, UPT, 0x80, 0x8 ;  /* 0x000000000008789c */ /* 0x000fe20003f6f070 */
[----:B------:R-:W-:Y:S01]  /*3d80*/  UMOV UR43, 0x40004040 ;  /* 0x40004040002b7882 */ /* 0x000fe20000000000 */
[----:B------:R-:W-:Y:S01]  /*3d90*/  UMOV UR41, 0x40004040 ;  /* 0x4000404000297882 */ /* 0x000fe20000000000 */
[----:B------:R2:W-:Y:S01]  /*3da0*/  UTCIMMA.2CTA gdesc[UR42], gdesc[UR44], tmem[UR10], tmem[UR26], idesc[UR27], UPT ;  /* 0x00ff1a2c2a0075ea */ /* 0x0005e2000ba0010a */
[----:B------:R-:W-:Y:S01]  /*3db0*/  UMOV UR39, 0x40004040 ;  /* 0x4000404000277882 */ /* 0x000fe20000000000 */
[----:B------:R-:W-:Y:S01]  /*3dc0*/  UMOV UR37, 0x40004040 ;  /* 0x4000404000257882 */ /* 0x000fe20000000000 */
[----:B------:R-:W-:Y:S01]  /*3dd0*/  UMOV UR35, 0x40004040 ;  /* 0x4000404000237882 */ /* 0x000fe20000000000 */
[----:B------:R2:W-:Y:S01]  /*3de0*/  UTCIMMA.2CTA gdesc[UR38], gdesc[UR40], tmem[UR10], tmem[UR24], idesc[UR25], UPT ;  /* 0x00ff1828260075ea */ /* 0x0005e2000ba0010a */
[----:B------:R2:W-:Y:S01]  /*3df0*/  UTCIMMA.2CTA gdesc[UR34], gdesc[UR36], tmem[UR10], tmem[UR22], idesc[UR23], UPT ;  /* 0x00ff1624220075ea */ /* 0x0005e2000ba0010a */
[----:B------:R2:W-:Y:S01]  /*3e00*/  UTCBAR.2CTA.MULTICAST [UR8], URZ, UR12 ;  /* 0x000000ff080073e9 */ /* 0x0005e2000820080c */
[----:B------:R-:W-:Y:S01]  /*3e10*/  UMOV UR46, UR18 ;  /* 0x00000012002e7c82 */ /* 0x000fe20008000000 */
[----:B------:R-:W-:Y:S05]  /*3e20*/  BRA.U UP0, `(.L_x_80) ;  /* 0xfffffffd00507547 */ /* 0x000fea000b83ffff */
.L_x_77:
[----:B------:R-:W-:Y:S01]  /*3e30*/  UIADD3 UR9, UPT, UPT, UR9, 0xe0, URZ ;  /* 0x000000e009097890 */ /* 0x000fe2000fffe0ff */
[----:B------:R-:W-:-:S08]  /*3e40*/  UMOV UR17, UR16 ;  /* 0x0000001000117c82 */ /* 0x000fd00008000000 */
[----:B------:R4:W-:Y:S01]  /*3e50*/  UTCBAR.2CTA.MULTICAST [UR9], URZ, UR11 ;  /* 0x000000ff090073e9 */ /* 0x0009e2000820080b */
[----:B------:R-:W-:Y:S02]  /*3e60*/  NOP ;  /* 0x0000000000007918 */ /* 0x000fe40000000000 */
.L_x_75:
[----:B------:R-:W-:Y:S01]  /*3e70*/  UIADD3 UR19, UPT, UPT, UR19, 0x1, URZ ;  /* 0x0000000113137890 */ /* 0x000fe2000fffe0ff */
[----:B------:R-:W-:-:S03]  /*3e80*/  ISETP.NE.AND P0, PT, R8, 0x2, PT ;  /* 0x000000020800780c */ /* 0x000fc60003f05270 */
[----:B------:R-:W-:Y:S01]  /*3e90*/  UISETP.NE.AND UP0, UPT, UR19, 0x4, UPT ;  /* 0x000000041300788c */ /* 0x000fe2000bf05270 */
[----:B-12---:R-:W-:Y:S02]  /*3ea0*/  SEL R0, RZ, 0x1, P0 ;  /* 0x00000001ff007807 */ /* 0x006fe40000000000 */
[----:B------:R-:W-:Y:S01]  /*3eb0*/  SEL R8, R8, RZ, P0 ;  /* 0x000000ff08087207 */ /* 0x000fe20000000000 */
[----:B------:R-:W-:Y:S01]  /*3ec0*/  USEL UR8, URZ, 0x1, UP0 ;  /* 0x00000001ff087887 */ /* 0x000fe20008000000 */
[----:B------:R-:W-:Y:S01]  /*3ed0*/  LOP3.LUT R3, R3, R0, RZ, 0x3c, !PT ;  /* 0x0000000003037212 */ /* 0x000fe200078e3cff */
[----:B------:R-:W-:-:S04]  /*3ee0*/  USEL UR19, UR19, URZ, UP0 ;  /* 0x000000ff13137287 */ /* 0x000fc80008000000 */
[----:B------:R-:W-:Y:S01]  /*3ef0*/  LOP3.LUT R9, R9, UR8, RZ, 0x3c, !PT ;  /* 0x0000000809097c12 */ /* 0x000fe2000f8e3cff */
[----:B------:R-:W-:Y:S07]  /*3f00*/  @P1 BRA `(.L_x_81) ;  /* 0xfffffff800881947 */ /* 0x000fee000383ffff */
[----:B------:R-:W1:Y:S01]  /*3f10*/  S2UR UR6, SR_CgaCtaId ;  /* 0x00000000000679c3 */ /* 0x000e620000008800 */
[----:B------:R-:W-:Y:S01]  /*3f20*/  ELECT P0, URZ, PT ;  /* 0x0000000000ff782f */ /* 0x000fe20003800000 */
[----:B------:R-:W-:Y:S01]  /*3f30*/  HFMA2 R0, -RZ, RZ, 0, 5.9604644775390625e-08 ;  /* 0x00000001ff007431 */ /* 0x000fe200000001ff */
[----:B------:R-:W-:-:S05]  /*3f40*/  UMOV UR8, 0x40 ;  /* 0x0000004000087882 */ /* 0x000fca0000000000 */
[----:B------:R-:W-:Y:S01]  /*3f50*/  UVIRTCOUNT.DEALLOC.SMPOOL 0x80 ;  /* 0x000000800000784c */ /* 0x000fe20000000000 */
[----:B------:R-:W-:Y:S02]  /*3f60*/  UISETP.NE.AND UP0, UPT, UR5, URZ, UPT ;  /* 0x000000ff0500728c */ /* 0x000fe4000bf05270 */
[----:B-1----:R-:W-:-:S09]  /*3f70*/  ULEA UR6, UR6, UR8, 0x18 ;  /* 0x0000000806067291 */ /* 0x002fd2000f8ec0ff */
[----:B------:R1:W-:Y:S01]  /*3f80*/  @P0 STS.U8 [UR6+0x1c], R0 ;  /* 0x00001c00ff000988 */ /* 0x0003e20008000006 */
[----:B------:R-:W-:Y:S05]  /*3f90*/  BRA.U UP0, `(.L_x_82) ;  /* 0x0000000100a07547 */ /* 0x000fea000b800000 */
[----:B------:R-:W-:Y:S01]  /*3fa0*/  UIADD3 UR5, UPT, UPT, UR7, 0x100, URZ ;  /* 0x0000010007057890 */ /* 0x000fe2000fffe0ff */
[----:B------:R-:W-:-:S03]  /*3fb0*/  SHF.L.U32 R3, R9, 0x1f, RZ ;  /* 0x0000001f09037819 */ /* 0x000fc600000006ff */
[----:B------:R-:W-:-:S09]  /*3fc0*/  ULEA UR8, UR19, UR5, 0x3 ;  /* 0x0000000513087291 */ /* 0x000fd2000f8e18ff */
[----:B------:R-:W2:Y:S02]  /*3fd0*/  SYNCS.PHASECHK.TRANS64.TRYWAIT P0, [UR8], R3 ;  /* 0x00000003ff0075a7 */ /* 0x000ea40008001108 */
[----:B--2---:R-:W-:Y:S05]  /*3fe0*/  @!P0 BRA `(.L_x_83) ;  /* 0x0000003c00bc8947 */ /* 0x004fea0003800000 */
.L_x_155:
[----:B----4-:R-:W-:-:S04]  /*3ff0*/  UIADD3 UR9, UPT, UPT, UR19, 0x1, URZ ;  /* 0x0000000113097890 */ /* 0x010fc8000fffe0ff */
        /* <DEDUP_REMOVED lines=8> */
.L_x_157:
        /* <DEDUP_REMOVED lines=9> */
.L_x_159:
[----:B------:R-:W-:-:S04]  /*4110*/  UIADD3 UR9, UPT, UPT, UR9, 0x1, URZ ;  /* 0x0000000109097890 */ /* 0x000fc8000fffe0ff */
[----:B------:R-:W-:-:S04]  /*4120*/  UISETP.NE.AND UP1, UPT, UR9, 0x4, UPT ;  /* 0x000000040900788c */ /* 0x000fc8000bf25270 */
[----:B------:R-:W-:Y:S02]  /*4130*/  USEL UR8, URZ, 0x1, UP1 ;  /* 0x00000001ff087887 */ /* 0x000fe40008800000 */
[----:B------:R-:W-:-:S04]  /*4140*/  USEL UR9, UR9, URZ, UP1 ;  /* 0x000000ff09097287 */ /* 0x000fc80008800000 */
[----:B------:R-:W-:Y:S01]  /*4150*/  ULEA UR9, UR9, UR5, 0x3 ;  /* 0x0000000509097291 */ /* 0x000fe2000f8e18ff */
[----:B-1----:R-:W-:-:S04]  /*4160*/  LOP3.LUT R3, R2, UR8, RZ, 0x3c, !PT ;  /* 0x0000000802037c12 */ /* 0x002fc8000f8e3cff */
[----:B------:R-:W-:Y:S01]  /*4170*/  SHF.L.U32 R3, R3, 0x1f, RZ ;  /* 0x0000001f03037819 */ /* 0x000fe200000006ff */
[----:B------:R-:W-:-:S04]  /*4180*/  IMAD.U32 R0, RZ, RZ, UR9 ;  /* 0x00000009ff007e24 */ /* 0x000fc8000f8e00ff */
[----:B------:R1:W2:Y:S03]  /*4190*/  SYNCS.PHASECHK.TRANS64.TRYWAIT P0, [R0+URZ], R3 ;  /* 0x00000003000075a7 */ /* 0x0002a600080011ff */
[----:B--2---:R-:W-:Y:S05]  /*41a0*/  @!P0 NANOSLEEP.SYNCS 0x989680 ;  /* 0x009896800000895d */ /* 0x004fea0003900000 */
[----:B------:R-:W2:Y:S02]  /*41b0*/  @!P0 SYNCS.PHASECHK.TRANS64 P0, [R0+URZ], R3 ;  /* 0x00000003000085a7 */ /* 0x000ea400080010ff */
[----:B--2---:R-:W-:Y:S05]  /*41c0*/  @P0 BRA `(.L_x_86) ;  /* 0x0000000000200947 */ /* 0x004fea0003800000 */
.L_x_87:
[----:B--2---:R2:W4:Y:S02]  /*41d0*/  SYNCS.PHASECHK.TRANS64.TRYWAIT P0, [R0+URZ], R3 ;  /* 0x00000003000075a7 */ /* 0x00452400080011ff */
[----:B----4-:R-:W-:Y:S05]  /*41e0*/  @!P0 NANOSLEEP.SYNCS 0x989680 ;  /* 0x009896800000895d */ /* 0x010fea0003900000 */
[----:B------:R-:W4:Y:S02]  /*41f0*/  @!P0 SYNCS.PHASECHK.TRANS64 P0, [R0+URZ], R3 ;  /* 0x00000003000085a7 */ /* 0x000f2400080010ff */
[----:B----4-:R-:W-:Y:S05]  /*4200*/  @!P0 BRA `(.L_x_87) ;  /* 0xfffffffc00f08947 */ /* 0x010fea000383ffff */
[----:B------:R-:W-:Y:S05]  /*4210*/  BRA `(.L_x_86) ;  /* 0x00000000000c7947 */ /* 0x000fea0003800000 */
.L_x_82:
[----:B------:R-:W-:-:S04]  /*4220*/  UIADD3 UR5, UPT, UPT, UR7, 0x140, URZ ;  /* 0x0000014007057890 */ /* 0x000fc8000fffe0ff */
[----:B------:R-:W-:-:S09]  /*4230*/  UPRMT UR5, UR4, 0x654, UR5 ;  /* 0x0000065404057896 */ /* 0x000fd20008000005 */
[----:B------:R-:W-:Y:S03]  /*4240*/  SYNCS.ARRIVE.TRANS64.RED.A1T0 RZ, [UR5], RZ ;  /* 0x000000ffffff79a7 */ /* 0x000fe60008100405 */
.L_x_86:
[----:B-12---:R-:W-:Y:S01]  /*4250*/  SHF.L.U32 R3, RZ, 0x1f, RZ ;  /* 0x0000001fff037819 */ /* 0x006fe200000006ff */
[----:B------:R-:W-:Y:S01]  /*4260*/  UIADD3 UR5, UPT, UPT, UR7, 0x140, URZ ;  /* 0x0000014007057890 */ /* 0x000fe2000fffe0ff */
[----:B------:R-:W-:Y:S02]  /*4270*/  PLOP3.LUT P0, PT, PT, PT, UP0, 0x80, 0x8 ;  /* 0x000000000008781c */ /* 0x000fe40003f0f008 */
[----:B------:R-:W1:Y:S02]  /*4280*/  SYNCS.PHASECHK.TRANS64.TRYWAIT P1, [UR7+0x140], R3 ;  /* 0x00014003ff0075a7 */ /* 0x000e640008021107 */
[----:B-1----:R-:W-:Y:S09]  /*4290*/  @!P1 BRA `(.L_x_88) ;  /* 0x0000003c00589947 */ /* 0x002ff20003800000 */
.L_x_161:
[----:B------:R-:W-:Y:S01]  /*42a0*/  @!UP0 UPRMT UR5, UR4, 0x654, UR5 ;  /* 0x0000065404058896 */ /* 0x000fe20008000005 */
[----:B------:R-:W-:Y:S02]  /*42b0*/  UMOV UR8, 0xffff ;  /* 0x0000ffff00087882 */ /* 0x000fe40000000000 */
[----:B------:R-:W-:-:S06]  /*42c0*/  UMOV UR4, 0x1 ;  /* 0x0000000100047882 */ /* 0x000fcc0000000000 */
[----:B------:R-:W-:Y:S01]  /*42d0*/  @!P0 SYNCS.ARRIVE.TRANS64.RED.A1T0 RZ, [UR5], RZ ;  /* 0x000000ffffff89a7 */ /* 0x000fe20008100405 */
[----:B------:R-:W-:Y:S01]  /*42e0*/  NOP ;  /* 0x0000000000007918 */ /* 0x000fe20000000000 */
[----:B-1----:R-:W1:Y:S01]  /*42f0*/  LDS R0, [UR6+0x14] ;  /* 0x00001406ff007984 */ /* 0x002e620008000800 */
[----:B------:R-:W-:-:S04]  /*4300*/  ULOP3.LUT UR5, UR21, 0xffff, URZ, 0xc0, !UPT ;  /* 0x0000ffff15057892 */ /* 0x000fc8000f8ec0ff */
[----:B------:R-:W-:-:S04]  /*4310*/  USHF.R.U32.HI UR5, URZ, 0x5, UR5 ;  /* 0x00000005ff057899 */ /* 0x000fc80008011605 */
[----:B------:R-:W-:Y:S02]  /*4320*/  USHF.L.U32 UR8, UR8, UR5, URZ ;  /* 0x0000000508087299 */ /* 0x000fe400080006ff */
[----:B------:R-:W-:-:S04]  /*4330*/  USHF.L.U32 UR4, UR4, UR5, URZ ;  /* 0x0000000504047299 */ /* 0x000fc800080006ff */
[----:B-1----:R-:W-:-:S04]  /*4340*/  LOP3.LUT R0, R0, UR8, RZ, 0xc0, !PT ;  /* 0x0000000800007c12 */ /* 0x002fc8000f8ec0ff */
[----:B------:R-:W-:-:S13]  /*4350*/  ISETP.NE.AND P0, PT, R0, UR8, PT ;  /* 0x0000000800007c0c */ /* 0x000fda000bf05270 */
[----:B------:R-:W-:Y:S05]  /*4360*/  @P0 BRA `(.L_x_89) ;  /* 0x0000000000580947 */ /* 0x000fea0003800000 */
[----:B------:R-:W1:Y:S02]  /*4370*/  LDS R0, [UR6+0x18] ;  /* 0x00001806ff007984 */ /* 0x000e640008000800 */
[----:B-1----:R-:W-:-:S04]  /*4380*/  LOP3.LUT R0, R0, UR4, RZ, 0xc0, !PT ;  /* 0x0000000400007c12 */ /* 0x002fc8000f8ec0ff */
[----:B------:R-:W-:-:S13]  /*4390*/  ISETP.NE.AND P0, PT, R0, UR4, PT ;  /* 0x0000000400007c0c */ /* 0x000fda000bf05270 */
[----:B------:R-:W-:Y:S05]  /*43a0*/  @P0 BRA `(.L_x_90) ;  /* 0x00000000003c0947 */ /* 0x000fea0003800000 */
[----:B------:R-:W1:Y:S01]  /*43b0*/  S2R R2, SR_LANEID ;  /* 0x0000000000027919 */ /* 0x000e620000000000 */
[----:B------:R-:W-:Y:S01]  /*43c0*/  ULOP3.LUT UR8, URZ, UR8, URZ, 0x33, !UPT ;  /* 0x00000008ff087292 */ /* 0x000fe2000f8e33ff */
[----:B------:R-:W-:Y:S01]  /*43d0*/  LOP3.LUT R4, RZ, UR4, RZ, 0x33, !PT ;  /* 0x00000004ff047c12 */ /* 0x000fe2000f8e33ff */
[----:B------:R-:W-:Y:S02]  /*43e0*/  VOTEU.ANY UR7, UPT, PT ;  /* 0x0000000000077886 */ /* 0x000fe400038e0100 */
[----:B------:R-:W-:Y:S01]  /*43f0*/  UFLO.U32 UR7, UR7 ;  /* 0x00000007000772bd */ /* 0x000fe200080e0000 */
[----:B------:R-:W2:Y:S01]  /*4400*/  REDUX UR4, R4 ;  /* 0x00000000040473c4 */ /* 0x000ea20000000000 */
[----:B------:R-:W-:-:S06]  /*4410*/  IMAD.U32 R0, RZ, RZ, UR8 ;  /* 0x00000008ff007e24 */ /* 0x000fcc000f8e00ff */
[----:B------:R1:W-:Y:S01]  /*4420*/  UTCATOMSWS.AND URZ, UR8 ;  /* 0x0000000800ff79e3 */ /* 0x0003e20008000000 */
[----:B------:R-:W3:Y:S01]  /*4430*/  REDUX UR5, R0 ;  /* 0x00000000000573c4 */ /* 0x000ee20000000000 */
[----:B-1----:R-:W-:Y:S01]  /*4440*/  ISETP.EQ.U32.AND P0, PT, R2, UR7, PT ;  /* 0x0000000702007c0c */ /* 0x002fe2000bf02070 */
[----:B--2---:R-:W-:Y:S01]  /*4450*/  IMAD.U32 R2, RZ, RZ, UR4 ;  /* 0x00000004ff027e24 */ /* 0x004fe2000f8e00ff */
[----:B---3--:R-:W-:-:S11]  /*4460*/  MOV R3, UR5 ;  /* 0x0000000500037c02 */ /* 0x008fd60008000f00 */
[----:B------:R1:W-:Y:S04]  /*4470*/  @P0 ATOMS.AND RZ, [UR6+0x14], R3 ;  /* 0x00001403ffff098c */ /* 0x0003e8000a800006 */
[----:B------:R1:W-:Y:S01]  /*4480*/  @P0 ATOMS.AND RZ, [UR6+0x18], R2 ;  /* 0x00001802ffff098c */ /* 0x0003e2000a800006 */
[----:B------:R-:W-:Y:S05]  /*4490*/  BRA `(.L_x_91) ;  /* 0x0000000000147947 */ /* 0x000fea0003800000 */
.L_x_90:
[----:B------:R-:W-:Y:S02]  /*44a0*/  MOV R2, 0x44c0 ;  /* 0x000044c000027802 */ /* 0x000fe40000000f00 */
[----:B---345:R-:W-:Y:S05]  /*44b0*/  CALL.REL.NOINC `($__internal_0_$__cuda_sm10x_tcgen05_guardrail_trap_col_being_dealloced_not_returned_by_alloc) ;  /* 0x0000003c006c7944 */ /* 0x038fea0003c00000 */
[----:B------:R-:W-:Y:S05]  /*44c0*/  BRA `(.L_x_91) ;  /* 0x0000000000087947 */ /* 0x000fea0003800000 */
.L_x_89:
[----:B------:R-:W-:Y:S02]  /*44d0*/  MOV R2, 0x44f0 ;  /* 0x000044f000027802 */ /* 0x000fe40000000f00 */
[----:B---345:R-:W-:Y:S05]  /*44e0*/  CALL.REL.NOINC `($__internal_2_$__cuda_sm10x_tcgen05_guardrail_trap_unallocated_columns_being_dealloced) ;  /* 0x0000003c00787944 */ /* 0x038fea0003c00000 */
.L_x_91:
[----:B------:R-:W-:Y:S01]  /*44f0*/  NOP ;  /* 0x0000000000007918 */ /* 0x000fe20000000000 */
[----:B----4-:R-:W-:Y:S05]  /*4500*/  EXIT ;  /* 0x000000000000794d */ /* 0x010fea0003800000 */
.L_x_62:
[----:B------:R-:W-:-:S09]  /*4510*/  UISETP.NE.OR UP5, UPT, UR10, 0x3, !UP5 ;  /* 0x000000030a00788c */ /* 0x000fd2000efa5670 */
[----:B------:R-:W-:Y:S05]  /*4520*/  BRA.U UP5, `(.L_x_92) ;  /* 0x0000000905c87547 */ /* 0x000fea000b800000 */
[----:B------:R-:W1:Y:S01]  /*4530*/  LDC R0, c[0x0][0xb30] ;  /* 0x0002cc00ff007b82 */ /* 0x000e620000000800 */
[----:B------:R-:W2:Y:S01]  /*4540*/  LDCU.64 UR8, c[0x0][0x888] ;  /* 0x00011100ff0877ac */ /* 0x000ea20008000a00 */
[----:B------:R-:W-:Y:S01]  /*4550*/  IMAD.MOV.U32 R30, RZ, RZ, 0x1 ;  /* 0x00000001ff1e7424 */ /* 0x000fe200078e00ff */
[----:B------:R-:W-:Y:S01]  /*4560*/  CS2R R28, SRZ ;  /* 0x00000000001c7805 */ /* 0x000fe2000001ff00 */
[----:B------:R-:W-:Y:S01]  /*4570*/  IMAD.MOV.U32 R25, RZ, RZ, 0x2000 ;  /* 0x00002000ff197424 */ /* 0x000fe200078e00ff */
[----:B------:R-:W3:Y:S03]  /*4580*/  LDCU.64 UR4, c[0x0][0x890] ;  /* 0x00011200ff0477ac */ /* 0x000ee60008000a00 */
[----:B------:R-:W4:Y:S01]  /*4590*/  LDC R19, c[0x0][0x370] ;  /* 0x0000dc00ff137b82 */ /* 0x000f220000000800 */
[----:B------:R-:W-:Y:S01]  /*45a0*/  UMOV UR6, 0x400 ;  /* 0x0000040000067882 */ /* 0x000fe20000000000 */
[----:B------:R-:W-:-:S02]  /*45b0*/  UPLOP3.LUT UP1, UPT, UPT, UPT, UPT, 0x40, 0x4 ;  /* 0x000000000004789c */ /* 0x000fc40003f2e870 */
[----:B------:R-:W-:-:S04]  /*45c0*/  ULEA UR6, UR37, UR6, 0x18 ;  /* 0x0000000625067291 */ /* 0x000fc8000f8ec0ff */
[----:B------:R-:W4:Y:S01]  /*45d0*/  LDC R2, c[0x0][0xb0c] ;  /* 0x0002c300ff027b82 */ /* 0x000f220000000800 */
[----:B--2---:R-:W-:Y:S02]  /*45e0*/  UISETP.NE.U32.AND UP2, UPT, UR8, URZ, UPT ;  /* 0x000000ff0800728c */ /* 0x004fe4000bf45070 */
[----:B------:R-:W-:Y:S02]  /*45f0*/  UIADD3 UR8, UPT, UPT, UR6, 0xa0, URZ ;  /* 0x000000a006087890 */ /* 0x000fe4000fffe0ff */
[----:B---3--:R-:W-:-:S03]  /*4600*/  UISETP.NE.U32.AND UP3, UPT, UR4, URZ, UPT ;  /* 0x000000ff0400728c */ /* 0x008fc6000bf65070 */
[----:B------:R-:W2:Y:S01]  /*4610*/  LDC R18, c[0x0][0xb20] ;  /* 0x0002c800ff127b82 */ /* 0x000ea20000000800 */
[----:B-1----:R-:W-:Y:S01]  /*4620*/  ISETP.NE.AND P1, PT, R0, 0x1, PT ;  /* 0x000000010000780c */ /* 0x002fe20003f25270 */
[----:B------:R-:W-:Y:S02]  /*4630*/  UISETP.NE.AND.EX UP2, UPT, UR9, URZ, UPT, UP2 ;  /* 0x000000ff0900728c */ /* 0x000fe4000bf45320 */
[----:B------:R-:W-:Y:S02]  /*4640*/  UPRMT UR37, UR37, 0x654, UR8 ;  /* 0x0000065425257896 */ /* 0x000fe40008000008 */
[----:B------:R-:W-:Y:S02]  /*4650*/  UISETP.NE.AND.EX UP3, UPT, UR5, URZ, UPT, UP3 ;  /* 0x000000ff0500728c */ /* 0x000fe4000bf65330 */
[----:B------:R-:W1:Y:S08]  /*4660*/  LDC.64 R32, c[0x0][0x348] ;  /* 0x0000d200ff207b82 */ /* 0x000e700000000a00 */
[----:B------:R-:W3:Y:S08]  /*4670*/  LDC.64 R16, c[0x0][0xb10] ;  /* 0x0002c400ff107b82 */ /* 0x000ef00000000a00 */
[----:B------:R-:W1:Y:S08]  /*4680*/  LDC.64 R6, c[0x0][0xb18] ;  /* 0x0002c600ff067b82 */ /* 0x000e700000000a00 */
[----:B------:R-:W1:Y:S08]  /*4690*/  LDC.64 R4, c[0x0][0xb28] ;  /* 0x0002ca00ff047b82 */ /* 0x000e700000000a00 */
[----:B--2-4-:R-:W1:Y:S02]  /*46a0*/  LDC R24, c[0x0][0x374] ;  /* 0x0000dd00ff187b82 */ /* 0x014e640000000800 */
.L_x_100:
[C---:B------:R-:W-:Y:S02]  /*46b0*/  LEA R0, R29.reuse, UR6, 0x3 ;  /* 0x000000061d007c11 */ /* 0x040fe4000f8e18ff */
[----:B------:R-:W-:Y:S02]  /*46c0*/  SHF.L.U32 R3, R28, 0x1f, RZ ;  /* 0x0000001f1c037819 */ /* 0x000fe400000006ff */
[----:B------:R-:W-:Y:S02]  /*46d0*/  LEA R20, R29, UR6, 0x4 ;  /* 0x000000061d147c11 */ /* 0x000fe4000f8e20ff */
[----:B--2---:R-:W2:Y:S02]  /*46e0*/  SYNCS.PHASECHK.TRANS64.TRYWAIT P0, [R0+URZ+0xc0], R3 ;  /* 0x0000c003000075a7 */ /* 0x004ea400080011ff */
[----:B--2---:R-:W-:Y:S05]  /*46f0*/  @!P0 BRA `(.L_x_93) ;  /* 0x0000003800588947 */ /* 0x004fea0003800000 */
.L_x_162:
[----:B------:R-:W-:Y:S01]  /*4700*/  ISETP.GE.AND P0, PT, R72, 0x1, PT ;  /* 0x000000014800780c */ /* 0x000fe20003f06270 */
[----:B------:R-:W4:Y:S01]  /*4710*/  LDS.128 R20, [R20+0x150] ;  /* 0x0001500014147984 */ /* 0x000f220000000c00 */
[----:B------:R-:W-:Y:S01]  /*4720*/  ISETP.NE.U32.AND P4, PT, RZ, UR4, PT ;  /* 0x00000004ff007c0c */ /* 0x000fe2000bf85070 */
[----:B--2---:R-:W-:Y:S01]  /*4730*/  VIADD R0, R0, 0xd0 ;  /* 0x000000d000007836 */ /* 0x004fe20000000000 */
[----:B------:R-:W-:Y:S02]  /*4740*/  SHF.L.U32 R26, R30, 0x1f, RZ ;  /* 0x0000001f1e1a7819 */ /* 0x000fe400000006ff */
[----:B------:R-:W-:Y:S02]  /*4750*/  ISETP.NE.AND.EX P4, PT, RZ, UR5, PT, P4 ;  /* 0x00000005ff007c0c */ /* 0x000fe4000bf85340 */
[----:B------:R-:W-:Y:S01]  /*4760*/  PRMT R0, RZ, 0x654, R0 ;  /* 0x00000654ff007816 */ /* 0x000fe20000000000 */
[----:B------:R-:W-:Y:S01]  /*4770*/  @!PT LDS RZ, [RZ] ;  /* 0x00000000fffff984 */ /* 0x000fe20000000800 */
[----:B------:R-:W-:Y:S01]  /*4780*/  @!PT LDS RZ, [RZ] ;  /* 0x00000000fffff984 */ /* 0x000fe20000000800 */
[----:B------:R-:W-:Y:S01]  /*4790*/  @!PT LDS RZ, [RZ] ;  /* 0x00000000fffff984 */ /* 0x000fe20000000800 */
[----:B------:R-:W-:Y:S01]  /*47a0*/  @!PT LDS RZ, [RZ] ;  /* 0x00000000fffff984 */ /* 0x000fe20000000800 */
[----:B------:R2:W-:Y:S06]  /*47b0*/  MEMBAR.ALL.CTA ;  /* 0x0000000000007992 */ /* 0x0005ec0000008000 */
[----:B--2---:R-:W2:Y:S02]  /*47c0*/  FENCE.VIEW.ASYNC.S ;  /* 0x00000000000073c6 */ /* 0x004ea40000000000 */
[----:B--2---:R2:W-:Y:S01]  /*47d0*/  SYNCS.ARRIVE.TRANS64.RED.A1T0 RZ, [R0+URZ], RZ ;  /* 0x000000ff00ff79a7 */ /* 0x0045e200081004ff */
[----:B----4-:R-:W-:Y:S11]  /*47e0*/  LOP3.LUT P3, RZ, R22, 0x1, RZ, 0xc0, !PT ;  /* 0x0000000116ff7812 */ /* 0x010ff6000786c0ff */
[----:B------:R-:W-:Y:S02]  /*47f0*/  @!UPT UIADD3 URZ, UPT, UPT, URZ, URZ, URZ ;  /* 0x000000fffffff290 */ /* 0x000fe4000fffe0ff */
[----:B------:R-:W-:Y:S02]  /*4800*/  @P3 MOV R13, R20 ;  /* 0x00000014000d3202 */ /* 0x000fe40000000f00 */
[----:B------:R-:W-:Y:S01]  /*4810*/  @P3 LOP3.LUT R8, R21, 0xffff, RZ, 0xc0, !PT ;  /* 0x0000ffff15083812 */ /* 0x000fe200078ec0ff */
[----:B--2---:R-:W-:Y:S06]  /*4820*/  @!P0 BRA `(.L_x_94) ;  /* 0x0000000000a48947 */ /* 0x004fec0003800000 */
[----:B-1----:R-:W-:Y:S01]  /*4830*/  IMAD.HI.U32 R31, R24, R7, RZ ;  /* 0x00000007181f7227 */ /* 0x002fe200078e00ff */
[----:B------:R-:W-:Y:S02]  /*4840*/  ISETP.NE.AND P0, PT, R6, 0x1, PT ;  /* 0x000000010600780c */ /* 0x000fe40003f05270 */
[----:B------:R-:W-:Y:S01]  /*4850*/  ISETP.NE.AND P2, PT, R72, 0x1, PT ;  /* 0x000000014800780c */ /* 0x000fe20003f45270 */
[----:B---3--:R-:W-:Y:S01]  /*4860*/  IMAD.HI.U32 R34, R19, R16, RZ ;  /* 0x0000001013227227 */ /* 0x008fe200078e00ff */
[----:B------:R-:W-:Y:S02]  /*4870*/  SHF.R.U32.HI R31, RZ, R18, R31 ;  /* 0x00000012ff1f7219 */ /* 0x000fe4000001161f */
[----:B------:R-:W-:Y:S01]  /*4880*/  ISETP.NE.AND P5, PT, R2, 0x1, PT ;  /* 0x000000010200780c */ /* 0x000fe20003fa5270 */
[----:B------:R-:W-:Y:S01]  /*4890*/  IMAD.HI.U32 R36, R13, R16, RZ ;  /* 0x000000100d247227 */ /* 0x000fe200078e00ff */
[----:B------:R-:W-:Y:S02]  /*48a0*/  SHF.R.U32.HI R34, RZ, R17, R34 ;  /* 0x00000011ff227219 */ /* 0x000fe40000011622 */
[----:B------:R-:W-:Y:S01]  /*48b0*/  SEL R3, R24, R31, !P0 ;  /* 0x0000001f18037207 */ /* 0x000fe20004000000 */
[C---:B------:R-:W-:Y:S01]  /*48c0*/  IMAD.HI.U32 R31, R8.reuse, R7, RZ ;  /* 0x00000007081f7227 */ /* 0x040fe200078e00ff */
[----:B------:R-:W-:Y:S02]  /*48d0*/  SEL R11, R19, R34, !P5 ;  /* 0x00000022130b7207 */ /* 0x000fe40006800000 */
[----:B------:R-:W-:Y:S01]  /*48e0*/  SHF.R.U32.HI R36, RZ, R17, R36 ;  /* 0x00000011ff247219 */ /* 0x000fe20000011624 */
[----:B------:R-:W-:Y:S01]  /*48f0*/  IMAD.HI.U32 R38, R3, R4, RZ ;  /* 0x0000000403267227 */ /* 0x000fe200078e00ff */
[----:B------:R-:W-:Y:S03]  /*4900*/  SHF.R.U32.HI R31, RZ, R18, R31 ;  /* 0x00000012ff1f7219 */ /* 0x000fe6000001161f */
[----:B------:R-:W-:Y:S01]  /*4910*/  IMAD.HI.U32 R34, R11, R4, RZ ;  /* 0x000000040b227227 */ /* 0x000fe200078e00ff */
[----:B------:R-:W-:Y:S02]  /*4920*/  @P2 SHF.R.U32.HI R3, RZ, R5, R38 ;  /* 0x00000005ff032219 */ /* 0x000fe40000011626 */
[----:B------:R-:W-:Y:S02]  /*4930*/  SEL R9, R8, R31, !P0 ;  /* 0x0000001f08097207 */ /* 0x000fe40004000000 */
[----:B------:R-:W-:Y:S01]  /*4940*/  @P2 SHF.R.U32.HI R11, RZ, R5, R34 ;  /* 0x00000005ff0b2219 */ /* 0x000fe20000011622 */
[C---:B------:R-:W-:Y:S01]  /*4950*/  IMAD R10, R72.reuse, R3, RZ ;  /* 0x00000003480a7224 */ /* 0x040fe200078e02ff */
[----:B------:R-:W-:Y:S01]  /*4960*/  SEL R3, R13, R36, !P5 ;  /* 0x000000240d037207 */ /* 0x000fe20006800000 */
[C---:B------:R-:W-:Y:S03]  /*4970*/  IMAD.HI.U32 R14, R9.reuse, R4, RZ ;  /* 0x00000004090e7227 */ /* 0x040fe600078e00ff */
[----:B------:R-:W-:Y:S01]  /*4980*/  ISETP.GE.AND P0, PT, R9, R10, PT ;  /* 0x0000000a0900720c */ /* 0x000fe20003f06270 */
[C---:B------:R-:W-:Y:S01]  /*4990*/  IMAD R12, R72.reuse, R11, RZ ;  /* 0x0000000b480c7224 */ /* 0x040fe200078e02ff */
[-C--:B------:R-:W-:Y:S04]  /*49a0*/  SHF.R.U32.HI R14, RZ, R5.reuse, R14 ;  /* 0x00000005ff0e7219 */ /* 0x080fe8000001160e */
[----:B------:R-:W-:Y:S02]  /*49b0*/  ISETP.GE.OR P0, PT, R3, R12, P0 ;  /* 0x0000000c0300720c */ /* 0x000fe40000706670 */
[----:B------:R-:W-:Y:S05]  /*49c0*/  SEL R15, R9, R14, !P2 ;  /* 0x0000000e090f7207 */ /* 0x000fea0005000000 */
[----:B------:R-:W-:Y:S04]  /*49d0*/  IMAD.MOV R14, RZ, RZ, -R15 ;  /* 0x000000ffff0e7224 */ /* 0x000fe800078e0a0f */
[----:B------:R-:W-:Y:S02]  /*49e0*/  IMAD R14, R72, R14, R9 ;  /* 0x0000000e480e7224 */ /* 0x000fe400078e0209 */
[C---:B------:R-:W-:Y:S05]  /*49f0*/  @!P0 IMAD.HI.U32 R10, R3.reuse, R4, RZ ;  /* 0x00000004030a8227 */ /* 0x040fea00078e00ff */
[----:B------:R-:W-:Y:S04]  /*4a00*/  @!P0 SHF.R.U32.HI R10, RZ, R5, R10 ;  /* 0x00000005ff0a8219 */ /* 0x000fe8000001160a */
[----:B------:R-:W-:Y:S01]  /*4a10*/  @!P0 SEL R0, R3, R10, !P2 ;  /* 0x0000000a03008207 */ /* 0x000fe20005000000 */
[----:B------:R-:W-:Y:S03]  /*4a20*/  IMAD.MOV R10, RZ, RZ, -R3 ;  /* 0x000000ffff0a7224 */ /* 0x000fe600078e0a03 */
[----:B------:R-:W-:Y:S01]  /*4a30*/  @!P0 IADD3 R15, PT, PT, R15, -R0, RZ ;  /* 0x800000000f0f8210 */ /* 0x000fe20007ffe0ff */
[----:B------:R-:W-:Y:S01]  /*4a40*/  @!P0 IMAD R0, R11, R14, R0 ;  /* 0x0000000e0b008224 */ /* 0x000fe200078e0200 */
[----:B------:R-:W-:Y:S01]  /*4a50*/  IADD3 R11, PT, PT, -R9, RZ, RZ ;  /* 0x000000ff090b7210 */ /* 0x000fe20007ffe1ff */
[----:B------:R-:W-:Y:S02]  /*4a60*/  IMAD R13, R2, R10, R13 ;  /* 0x0000000a020d7224 */ /* 0x000fe400078e020d */
[----:B------:R-:W-:Y:S02]  /*4a70*/  @!P0 IMAD R9, R15, R72, R3 ;  /* 0x000000480f098224 */ /* 0x000fe400078e0203 */
[----:B------:R-:W-:Y:S02]  /*4a80*/  @!P0 IMAD.MOV.U32 R3, RZ, RZ, R0 ;  /* 0x000000ffff038224 */ /* 0x000fe400078e0000 */
[----:B------:R-:W-:Y:S02]  /*4a90*/  IMAD R8, R6, R11, R8 ;  /* 0x0000000b06087224 */ /* 0x000fe400078e0208 */
[----:B------:R-:W-:Y:S02]  /*4aa0*/  IMAD R13, R3, R2, R13 ;  /* 0x00000002030d7224 */ /* 0x000fe400078e020d */
[----:B------:R-:W-:Y:S02]  /*4ab0*/  IMAD R8, R9, R6, R8 ;  /* 0x0000000609087224 */ /* 0x000fe400078e0208 */
.L_x_94:
[----:B------:R-:W-:Y:S05]  /*4ac0*/  BRA.U UP1, `(.L_x_95) ;  /* 0x0000000101107547 */ /* 0x000fea000b800000 */
[----:B------:R-:W-:Y:S04]  /*4ad0*/  MOV R0, UR7 ;  /* 0x0000000700007c02 */ /* 0x000fe80008000f00 */
[----:B------:R-:W-:Y:S04]  /*4ae0*/  SHF.L.U32 R3, R0, 0x1f, RZ ;  /* 0x0000001f00037819 */ /* 0x000fe800000006ff */
[----:B------:R-:W2:Y:S02]  /*4af0*/  SYNCS.PHASECHK.TRANS64.TRYWAIT P0, [UR6+0xb8], R3 ;  /* 0x0000b803ff0075a7 */ /* 0x000ea40008001106 */
[----:B--2---:R-:W-:Y:S05]  /*4b00*/  @!P0 BRA `(.L_x_96) ;  /* 0x0000003400688947 */ /* 0x004fea0003800000 */
.L_x_95:
[----:B------:R-:W-:Y:S05]  /*4b10*/  BRA.U !UP3, `(.L_x_97) ;  /* 0x000000010b347547 */ /* 0x000fea000b800000 */
[----:B------:R-:W-:Y:S01]  /*4b20*/  UPLOP3.LUT UP0, UPT, UPT, UPT, UP2, 0x80, 0x8 ;  /* 0x000000000008789c */ /* 0x000fe20003f0f020 */
[----:B--2---:R-:W-:Y:S02]  /*4b30*/  HFMA2 R0, -RZ, RZ, 0, 5.9604644775390625e-08 ;  /* 0x00000001ff007431 */ /* 0x004fe400000001ff */
[----:B------:R-:W-:Y:S03]  /*4b40*/  IMAD.MOV.U32 R167, RZ, RZ, 0x1 ;  /* 0x00000001ffa77424 */ /* 0x000fe600078e00ff */
[----:B------:R-:W-:Y:S05]  /*4b50*/  PLOP3.LUT P0, PT, PT, PT, UP0, 0x80, 0x8 ;  /* 0x000000000008781c */ /* 0x000fea0003f0f008 */
[----:B------:R-:W2:Y:S01]  /*4b60*/  @UP0 LDCU.64 UR10, c[0x0][0x888] ;  /* 0x00011100ff0a07ac */ /* 0x000ea20008000a00 */
[----:B------:R-:W-:Y:S07]  /*4b70*/  @UP0 UIMAD UR8, UR36, UR4, URZ ;  /* 0x00000004240802a4 */ /* 0x000fee000f8e02ff */
[----:B------:R-:W-:Y:S01]  /*4b80*/  @!P0 PRMT R167, R0, 0x7610, R167 ;  /* 0x0000761000a78816 */ /* 0x000fe200000000a7 */
[----:B--2---:R-:W-:Y:S03]  /*4b90*/  @UP0 UIMAD.WIDE UR10, UR8, 0x4, UR10 ;  /* 0x00000004080a08a5 */ /* 0x004fe6000f8e020a */
[----:B------:R-:W2:Y:S03]  /*4ba0*/  @!UP0 LDCU UR8, c[0x0][0x880] ;  /* 0x00011000ff0887ac */ /* 0x000ea60008000800 */
[----:B------:R-:W-:Y:S01]  /*4bb0*/  IMAD.U32 R10, RZ, RZ, UR10 ;  /* 0x0000000aff0a7e24 */ /* 0x000fe2000f8e00ff */
[----:B------:R-:W-:Y:S05]  /*4bc0*/  MOV R11, UR11 ;  /* 0x0000000b000b7c02 */ /* 0x000fea0008000f00 */
[----:B-----5:R4:W5:Y:S02]  /*4bd0*/  @P0 LDG.E R80, desc[UR40][R10.64] ;  /* 0x000000280a500981 */ /* 0x020964000c1e1900 */
[----:B--2-4-:R-:W-:Y:S07]  /*4be0*/  @!P0 IMAD.U32 R80, RZ, RZ, UR8 ;  /* 0x00000008ff508e24 */ /* 0x014fee000f8e00ff */
.L_x_97:
[----:B-----5:R-:W-:Y:S01]  /*4bf0*/  @!P4 ISETP.EQ.AND P5, PT, R80, RZ, PT ;  /* 0x000000ff5000c20c */ /* 0x020fe20003fa2270 */
[----:B------:R-:W-:Y:S01]  /*4c00*/  @!UPT UIADD3 URZ, UPT, UPT, URZ, URZ, URZ ;  /* 0x000000fffffff290 */ /* 0x000fe2000fffe0ff */
[----:B------:R-:W-:Y:S11]  /*4c10*/  @!P4 BRA `(.L_x_98) ;  /* 0x000000000014c947 */ /* 0x000ff60003800000 */
[----:B------:R-:W-:Y:S02]  /*4c20*/  LOP3.LUT P0, RZ, R167, 0xff, RZ, 0xc0, !PT ;  /* 0x000000ffa7ff7812 */ /* 0x000fe4000780c0ff */
[----:B------:R-:W-:Y:S04]  /*4c30*/  PLOP3.LUT P5, PT, PT, PT, UP0, 0x80, 0x8 ;  /* 0x000000000008781c */ /* 0x000fe80003faf008 */
[----:B------:R-:W-:Y:S07]  /*4c40*/  PLOP3.LUT P5, PT, P5, PT, PT, 0x8, 0x80 ;  /* 0x000000000080781c */ /* 0x000fee0002fae170 */
[----:B------:R-:W-:Y:S11]  /*4c50*/  @P0 ISETP.EQ.AND P5, PT, R80, RZ, PT ;  /* 0x000000ff5000020c */ /* 0x000ff60003fa2270 */
[----:B------:R-:W-:Y:S02]  /*4c60*/  @!UPT UIADD3 URZ, UPT, UPT, URZ, URZ, URZ ;  /* 0x000000fffffff290 */ /* 0x000fe4000fffe0ff */
.L_x_98:
[----:B------:R-:W4:Y:S01]  /*4c70*/  SYNCS.PHASECHK.TRANS64.TRYWAIT P4, [UR6+0xa8], R26 ;  /* 0x0000a81aff0075a7 */ /* 0x000f220008081106 */
[----:B------:R-:W-:Y:S01]  /*4c80*/  @P3 SHF.R.U32.HI R27, RZ, 0x10, R21 ;  /* 0x00000010ff1b3819 */ /* 0x000fe20000011615 */
[----:B------:R-:W-:Y:S01]  /*4c90*/  VIADD R29, R29, 0x1 ;  /* 0x000000011d1d7836 */ /* 0x000fe20000000000 */
[----:B------:R-:W5:Y:S08]  /*4ca0*/  LDC.64 R14, c[0x0][0xb10] ;  /* 0x0002c400ff0e7b82 */ /* 0x000f700000000a00 */
[----:B------:R-:W1:Y:S08]  /*4cb0*/  LDC.64 R10, c[0x0][0xb18] ;  /* 0x0002c600ff0a7b82 */ /* 0x000e700000000a00 */
[----:B--2---:R-:W2:Y:S08]  /*4cc0*/  @!P1 LDC R0, c[0x0][0xb20] ;  /* 0x0002c800ff009b82 */ /* 0x004eb00000000800 */
[----:B------:R-:W3:Y:S01]  /*4cd0*/  @!P1 LDC R3, c[0x0][0xb0c] ;  /* 0x0002c300ff039b82 */ /* 0x000ee20000000800 */
[----:B-----5:R-:W-:Y:S05]  /*4ce0*/  @!P1 IMAD.HI.U32 R14, R13, R14, RZ ;  /* 0x0000000e0d0e9227 */ /* 0x020fea00078e00ff */
[----:B------:R-:W-:Y:S01]  /*4cf0*/  @!P1 SHF.R.U32.HI R14, RZ, R15, R14 ;  /* 0x0000000fff0e9219 */ /* 0x000fe2000001160e */
[----:B-1----:R-:W-:Y:S01]  /*4d00*/  @!P1 IMAD.HI.U32 R11, R8, R11, RZ ;  /* 0x0000000b080b9227 */ /* 0x002fe200078e00ff */
[----:B------:R-:W-:Y:S04]  /*4d10*/  @!P1 ISETP.NE.AND P0, PT, R10, 0x1, PT ;  /* 0x000000010a00980c */ /* 0x000fe80003f05270 */
[----:B--2---:R-:W-:Y:S02]  /*4d20*/  @!P1 SHF.R.U32.HI R9, RZ, R0, R11 ;  /* 0x00000000ff099219 */ /* 0x004fe4000001160b */
[----:B---3--:R-:W-:Y:S02]  /*4d30*/  @!P1 ISETP.NE.AND P2, PT, R3, 0x1, PT ;  /* 0x000000010300980c */ /* 0x008fe40003f45270 */
[----:B------:R-:W-:Y:S02]  /*4d40*/  @!P1 SEL R9, R8, R9, !P0 ;  /* 0x0000000908099207 */ /* 0x000fe40004000000 */
[----:B------:R-:W-:Y:S02]  /*4d50*/  ELECT P0, URZ, PT ;  /* 0x0000000000ff782f */ /* 0x000fe40003800000 */
[----:B------:R-:W-:Y:S05]  /*4d60*/  @!P1 SEL R14, R13, R14, !P2 ;  /* 0x0000000e0d0e9207 */ /* 0x000fea0005000000 */
[----:B------:R-:W-:Y:S02]  /*4d70*/  @!P1 IMAD.IADD R0, R9, 0x1, -R14 ;  /* 0x0000000109009824 */ /* 0x000fe400078e0a0e */
[----:B------:R-:W-:Y:S02]  /*4d80*/  @!P1 IMAD.IADD R9, R14, 0x1, -R9 ;  /* 0x000000010e099824 */ /* 0x000fe400078e0a09 */
[----:B------:R-:W-:Y:S02]  /*4d90*/  @!P1 IMAD R13, R0, R3, R13 ;  /* 0x00000003000d9224 */ /* 0x000fe400078e020d */
[----:B------:R-:W-:Y:S01]  /*4da0*/  @!P1 IMAD R8, R9, R10, R8 ;  /* 0x0000000a09089224 */ /* 0x000fe200078e0208 */
[----:B----4-:R-:W-:Y:S06]  /*4db0*/  @!P4 BRA `(.L_x_99) ;  /* 0x0000003000d4c947 */ /* 0x010fec0003800000 */
.L_x_165:
[----:B------:R-:W-:Y:S01]  /*4dc0*/  PLOP3.LUT P5, PT, P5, P0, PT, 0xf2, 0x2f ;  /* 0x00000000002f781c */ /* 0x000fe20002fa1e72 */
[----:B------:R-:W-:Y:S01]  /*4dd0*/  UMOV UR14, 0x0 ;  /* 0x00000000000e7882 */ /* 0x000fe20000000000 */
[----:B------:R-:W-:Y:S01]  /*4de0*/  LOP3.LUT R30, R30, 0x1, RZ, 0x3c, !PT ;  /* 0x000000011e1e7812 */ /* 0x000fe200078e3cff */
[----:B------:R-:W-:Y:S01]  /*4df0*/  UMOV UR15, 0x10000000 ;  /* 0x10000000000f7882 */ /* 0x000fe20000000000 */
[----:B------:R-:W-:Y:S01]  /*4e00*/  UMOV UR12, UR36 ;  /* 0x00000024000c7c82 */ /* 0x000fe20008000000 */
[----:B------:R-:W-:Y:S08]  /*4e10*/  @P3 R2UR UR36, R27 ;  /* 0x000000001b2432ca */ /* 0x000ff000000e0000 */
[----:B-1----:R-:W-:Y:S01]  /*4e20*/  @!P5 IADD3 R3, P0, PT, R32, 0x580, RZ ;  /* 0x000005802003d810 */ /* 0x002fe20007f1e0ff */
[----:B------:R-:W-:Y:S01]  /*4e30*/  @!P5 IMAD.SHL.U32 R166, R166, 0x40, RZ ;  /* 0x00000040a6a6d824 */ /* 0x000fe200078e00ff */
[----:B------:R-:W-:Y:S01]  /*4e40*/  VOTEU.ALL UP1, P5 ;  /* 0x0000000000ff7886 */ /* 0x000fe20002820000 */
[----:B------:R-:W-:Y:S01]  /*4e50*/  @!P5 IMAD.SHL.U32 R165, R165, 0x80, RZ ;  /* 0x00000080a5a5d824 */ /* 0x000fe200078e00ff */
[----:B------:R-:W-:Y:S01]  /*4e60*/  @!P5 R2UR UR9, R3 ;  /* 0x000000000309d2ca */ /* 0x000fe200000e0000 */
[----:B------:R-:W-:Y:S01]  /*4e70*/  @!P5 IMAD.X R0, RZ, RZ, R33, P0 ;  /* 0x000000ffff00d224 */ /* 0x000fe200000e0621 */
[----:B------:R-:W-:Y:S01]  /*4e80*/  @!P5 R2UR UR10, R166 ;  /* 0x00000000a60ad2ca */ /* 0x000fe200000e0000 */
[----:B------:R-:W-:Y:S01]  /*4e90*/  IMAD.IADD R166, R8, 0x1, R145 ;  /* 0x0000000108a67824 */ /* 0x000fe200078e0291 */
[----:B------:R-:W-:Y:S01]  /*4ea0*/  @!P5 R2UR UR11, R165 ;  /* 0x00000000a50bd2ca */ /* 0x000fe200000e0000 */
[----:B------:R-:W-:Y:S01]  /*4eb0*/  IMAD.IADD R165, R13, 0x1, R164 ;  /* 0x000000010da57824 */ /* 0x000fe200078e02a4 */
[----:B------:R-:W-:Y:S02]  /*4ec0*/  @!P5 R2UR UR8, R0 ;  /* 0x000000000008d2ca */ /* 0x000fe400000e0000 */
[C---:B------:R-:W-:Y:S04]  /*4ed0*/  ISETP.NE.AND P0, PT, R29.reuse, 0x2, PT ;  /* 0x000000021d00780c */ /* 0x040fe80003f05270 */
[----:B------:R-:W-:Y:S01]  /*4ee0*/  SEL R3, RZ, 0x1, P0 ;  /* 0x00000001ff037807 */ /* 0x000fe20000000000 */
[----:B------:R-:W-:Y:S01]  /*4ef0*/  IMAD.U32 R10, RZ, RZ, UR9 ;  /* 0x00000009ff0a7e24 */ /* 0x000fe2000f8e00ff */
[----:B------:R-:W-:Y:S01]  /*4f00*/  @!UP1 UIADD3 UR9, UPT, UPT, UR6, 0xa0, URZ ;  /* 0x000000a006099890 */ /* 0x000fe2000fffe0ff */
[----:B------:R-:W-:Y:S02]  /*4f10*/  SEL R29, R29, RZ, P0 ;  /* 0x000000ff1d1d7207 */ /* 0x000fe40000000000 */
[----:B------:R-:W-:Y:S02]  /*4f20*/  LOP3.LUT R28, R28, R3, RZ, 0x3c, !PT ;  /* 0x000000031c1c7212 */ /* 0x000fe400078e3cff */
[----:B------:R-:W-:Y:S01]  /*4f30*/  IMAD.U32 R11, RZ, RZ, UR8 ;  /* 0x00000008ff0b7e24 */ /* 0x000fe2000f8e00ff */
[----:B------:R-:W-:Y:S01]  /*4f40*/  @!P5 R2UR UR16, R10 ;  /* 0x000000000a10d2ca */ /* 0x000fe200000e0000 */
[----:B------:R-:W-:Y:S01]  /*4f50*/  @!UP1 UIADD3 UR8, UPT, UPT, UR6, 0x200, URZ ;  /* 0x0000020006089890 */ /* 0x000fe2000fffe0ff */
[----:B------:R-:W-:Y:S02]  /*4f60*/  VOTEU.ALL UP1, P5 ;  /* 0x0000000000ff7886 */ /* 0x000fe40002820000 */
[----:B------:R-:W-:Y:S11]  /*4f70*/  @!P5 R2UR UR17, R11 ;  /* 0x000000000b11d2ca */ /* 0x000ff600000e0000 */
[----:B------:R-:W-:Y:S02]  /*4f80*/  @!UPT UIADD3 URZ, UPT, UPT, URZ, URZ, URZ ;  /* 0x000000fffffff290 */ /* 0x000fe4000fffe0ff */
[----:B------:R2:W-:Y:S01]  /*4f90*/  @!UP1 UTMALDG.3D [UR8], [UR16], desc[UR14] ;  /* 0x00000e08100095b4 */ /* 0x0005e20008011000 */
[----:B------:R2:W-:Y:S01]  /*4fa0*/  @!P5 SYNCS.ARRIVE.TRANS64.RED.A0TR RZ, [UR6+0xa0], R25 ;  /* 0x0000a019ffffd9a7 */ /* 0x0005e20008300406 */
[----:B------:R-:W-:Y:S01]  /*4fb0*/  UPLOP3.LUT UP1, UPT, UPT, UPT, UPT, 0x80, 0x8 ;  /* 0x000000000008789c */ /* 0x000fe20003f2f070 */
[----:B------:R-:W-:Y:S01]  /*4fc0*/  SYNCS.ARRIVE.TRANS64.RED.A1T0 RZ, [UR37], RZ ;  /* 0x000000ffffff79a7 */ /* 0x000fe20008100425 */
[----:B------:R-:W-:Y:S09]  /*4fd0*/  @P3 BRA `(.L_x_100) ;  /* 0xfffffff400b43947 */ /* 0x000ff2000383ffff */
[----:B------:R-:W-:Y:S07]  /*4fe0*/  MOV R0, UR6 ;  /* 0x0000000600007c02 */ /* 0x000fee0008000f00 */
.L_x_101:
[----:B-1----:R-:W-:-:S04]  /*4ff0*/  SHF.L.U32 R3, R30, 0x1f, RZ ;  /* 0x0000001f1e037819 */ /* 0x002fc800000006ff */
[----:B------:R1:W3:Y:S03]  /*5000*/  SYNCS.PHASECHK.TRANS64.TRYWAIT P0, [R0+URZ+0xa8], R3 ;  /* 0x0000a803000075a7 */ /* 0x0002e600080011ff */
[----:B---3--:R-:W-:Y:S05]  /*5010*/  @!P0 NANOSLEEP.SYNCS 0x989680 ;  /* 0x009896800000895d */ /* 0x008fea0003900000 */
[----:B------:R-:W3:Y:S02]  /*5020*/  @!P0 SYNCS.PHASECHK.TRANS64 P0, [R0+URZ+0xa8], R3 ;  /* 0x0000a803000085a7 */ /* 0x000ee400080010ff */
[----:B--23--:R-:W-:Y:S05]  /*5030*/  @P0 EXIT ;  /* 0x000000000000094d */ /* 0x00cfea0003800000 */
[----:B------:R-:W-:Y:S05]  /*5040*/  BRA `(.L_x_101) ;  /* 0xfffffffc00e87947 */ /* 0x000fea000383ffff */
.L_x_92:
[----:B------:R-:W-:-:S06]  /*5050*/  UISETP.GE.AND UP1, UPT, UR10, 0x4, UPT ;  /* 0x000000040a00788c */ /* 0x000fcc000bf26270 */
[----:B------:R-:W-:-:S13]  /*5060*/  PLOP3.LUT P0, PT, PT, PT, UP1, 0x80, 0x8 ;  /* 0x000000000008781c */ /* 0x000fda0003f0f018 */
[----:B------:R-:W-:Y:S05]  /*5070*/  @!P0 EXIT ;  /* 0x000000000000894d */ /* 0x000fea0003800000 */
[----:B------:R-:W-:Y:S01]  /*5080*/  BAR.SYNC.DEFER_BLOCKING 0x6, 0xa0 ;  /* 0x0182800000007b1d */ /* 0x000fe20000010000 */
[C---:B------:R-:W-:Y:S01]  /*5090*/  IMAD.SHL.U32 R179, R175.reuse, 0x40, RZ ;  /* 0x00000040afb37824 */ /* 0x040fe200078e00ff */
[C---:B------:R-:W-:Y:S01]  /*50a0*/  R2P PR, R175.reuse, 0x6 ;  /* 0x00000006af007804 */ /* 0x040fe20000000000 */
[C---:B------:R-:W-:Y:S01]  /*50b0*/  IMAD.SHL.U32 R2, R175.reuse, 0x8, RZ ;  /* 0x00000008af027824 */ /* 0x040fe200078e00ff */
[----:B------:R-:W-:Y:S01]  /*50c0*/  SHF.L.U32 R79, R175, 0x10, RZ ;  /* 0x00000010af4f7819 */ /* 0x000fe200000006ff */
[----:B------:R-:W-:Y:S01]  /*50d0*/  IMAD.MOV.U32 R178, RZ, RZ, 0x10 ;  /* 0x00000010ffb27424 */ /* 0x000fe200078e00ff */
[----:B------:R-:W-:Y:S01]  /*50e0*/  UMOV UR43, 0x400 ;  /* 0x00000400002b7882 */ /* 0x000fe20000000000 */
[----:B------:R-:W-:Y:S01]  /*50f0*/  LOP3.LUT R3, R179, 0x180, RZ, 0xc0, !PT ;  /* 0x00000180b3037812 */ /* 0x000fe200078ec0ff */
[----:B------:R-:W-:Y:S01]  /*5100*/  ULEA UR43, UR37, UR43, 0x18 ;  /* 0x0000002b252b7291 */ /* 0x000fe2000f8ec0ff */
[----:B------:R-:W1:Y:S01]  /*5110*/  LDC R173, c[0x0][0x370] ;  /* 0x0000dc00ffad7b82 */ /* 0x000e620000000800 */
[----:B------:R-:W-:Y:S01]  /*5120*/  SEL R178, R178, 0xfffffff0, !P1 ;  /* 0xfffffff0b2b27807 */ /* 0x000fe20004800000 */
[----:B------:R-:W-:Y:S01]  /*5130*/  HFMA2 R188, -RZ, RZ, 0, 0 ;  /* 0x00000000ffbc7431 */ /* 0x000fe200000001ff */
[----:B------:R-:W-:Y:S01]  /*5140*/  LOP3.LUT R2, R3, 0x30, R2, 0xf8, !PT ;  /* 0x0000003003027812 */ /* 0x000fe200078ef802 */
[----:B------:R-:W-:Y:S01]  /*5150*/  UIADD3 UR4, UPT, UPT, UR43, 0x2200, URZ ;  /* 0x000022002b047890 */ /* 0x000fe2000fffe0ff */
[----:B------:R-:W-:Y:S01]  /*5160*/  LOP3.LUT R79, R79, 0x600000, RZ, 0xc0, !PT ;  /* 0x006000004f4f7812 */ /* 0x000fe200078ec0ff */
[----:B------:R-:W-:Y:S01]  /*5170*/  IMAD.MOV.U32 R76, RZ, RZ, RZ ;  /* 0x000000ffff4c7224 */ /* 0x000fe200078e00ff */
[----:B------:R-:W-:Y:S01]  /*5180*/  LOP3.LUT R179, R2, 0x1e40, R179, 0xf8, !PT ;  /* 0x00001e4002b37812 */ /* 0x000fe200078ef8b3 */
[----:B------:R-:W2:Y:S01]  /*5190*/  LDC R74, c[0x0][0xb0c] ;  /* 0x0002c300ff4a7b82 */ /* 0x000ea20000000800 */
[----:B------:R-:W-:Y:S01]  /*51a0*/  IMAD.MOV.U32 R2, RZ, RZ, 0x20 ;  /* 0x00000020ff027424 */ /* 0x000fe200078e00ff */
[----:B------:R-:W-:Y:S01]  /*51b0*/  CS2R R182, SRZ ;  /* 0x0000000000b67805 */ /* 0x000fe2000001ff00 */
[----:B------:R-:W-:Y:S01]  /*51c0*/  IMAD.MOV.U32 R184, RZ, RZ, RZ ;  /* 0x000000ffffb87224 */ /* 0x000fe200078e00ff */
[----:B------:R-:W3:Y:S01]  /*51d0*/  LDCU.64 UR46, c[0x0][0x348] ;  /* 0x00006900ff2e77ac */ /* 0x000ee20008000a00 */
[----:B------:R-:W-:Y:S01]  /*51e0*/  VIADD R3, R179, UR43 ;  /* 0x0000002bb3037c36 */ /* 0x000fe20008000000 */
[----:B------:R-:W-:Y:S01]  /*51f0*/  SEL R2, R2, 0xffffffe0, !P2 ;  /* 0xffffffe002027807 */ /* 0x000fe20005000000 */
[----:B------:R-:W4:Y:S01]  /*5200*/  LDS R0, [UR43+0x170] ;  /* 0x0001702bff007984 */ /* 0x000f220008000800 */
[----:B------:R-:W1:Y:S01]  /*5210*/  LDC R172, c[0x0][0xb20] ;  /* 0x0002c800ffac7b82 */ /* 0x000e620000000800 */
[----:B------:R-:W-:Y:S01]  /*5220*/  IMAD.U32 R185, RZ, RZ, UR4 ;  /* 0x00000004ffb97e24 */ /* 0x000fe2000f8e00ff */
[----:B------:R-:W-:Y:S01]  /*5230*/  SHF.R.U32.HI R5, RZ, 0x4, R2 ;  /* 0x00000004ff057819 */ /* 0x000fe20000011602 */
[--C-:B------:R-:W-:Y:S01]  /*5240*/  IMAD.IADD R177, R2, 0x1, R3.reuse ;  /* 0x0000000102b17824 */ /* 0x100fe200078e0203 */
[----:B------:R-:W1:Y:S02]  /*5250*/  LDCU.64 UR38, c[0x0][0x888] ;  /* 0x00011100ff2677ac */ /* 0x000e640008000a00 */
[C---:B------:R-:W-:Y:S01]  /*5260*/  LEA.HI R176, R178.reuse, R5, RZ, 0x1c ;  /* 0x00000005b2b07211 */ /* 0x040fe200078fe0ff */
[----:B------:R-:W-:Y:S01]  /*5270*/  IMAD.IADD R178, R178, 0x1, R3 ;  /* 0x00000001b2b27824 */ /* 0x000fe200078e0203 */
[----:B------:R-:W1:Y:S01]  /*5280*/  LDC R73, c[0x0][0xb30] ;  /* 0x0002cc00ff497b82 */ /* 0x000e620000000800 */
[----:B------:R-:W-:Y:S01]  /*5290*/  UIADD3 UR42, UPT, UPT, UR43, 0x200, URZ ;  /* 0x000002002b2a7890 */ /* 0x000fe2000fffe0ff */
[----:B------:R-:W-:-:S06]  /*52a0*/  LEA R176, R176, R3, 0x4 ;  /* 0x00000003b0b07211 */ /* 0x000fcc00078e20ff */
[----:B------:R-:W1:Y:S08]  /*52b0*/  LDC.64 R158, c[0x0][0xb10] ;  /* 0x0002c400ff9e7b82 */ /* 0x000e700000000a00 */
[----:B------:R-:W1:Y:S08]  /*52c0*/  LDC.64 R70, c[0x0][0xb18] ;  /* 0x0002c600ff467b82 */ /* 0x000e700000000a00 */
[----:B------:R-:W1:Y:S01]  /*52d0*/  LDC.64 R154, c[0x0][0x888] ;  /* 0x00022200ff9a7b82 */ /* 0x000e620000000a00 */
[----:B----4-:R-:W-:-:S07]  /*52e0*/  IMAD.IADD R79, R0, 0x1, R79 ;  /* 0x00000001004f7824 */ /* 0x010fce00078e024f */
[----:B------:R-:W4:Y:S08]  /*52f0*/  LDC.64 R68, c[0x0][0xb28] ;  /* 0x0002ca00ff447b82 */ /* 0x000f300000000a00 */
[----:B------:R-:W1:Y:S08]  /*5300*/  LDC.64 R156, c[0x0][0x890] ;  /* 0x00022400ff9c7b82 */ /* 0x000e700000000a00 */
[----:B------:R-:W1:Y:S08]  /*5310*/  LDC.64 R152, c[0x0][0x8b0] ;  /* 0x00022c00ff987b82 */ /* 0x000e700000000a00 */
[----:B------:R-:W1:Y:S08]  /*5320*/  LDC.64 R146, c[0x0][0x8a8] ;  /* 0x00022a00ff927b82 */ /* 0x000e700000000a00 */
[----:B--23--:R-:W1:Y:S02]  /*5330*/  LDC R174, c[0x0][0x374] ;  /* 0x0000dd00ffae7b82 */ /* 0x00ce640000000800 */
.L_x_119:
[C---:B------:R-:W-:Y:S02]  /*5340*/  LEA R0, R188.reuse, UR43, 0x3 ;  /* 0x0000002bbc007c11 */ /* 0x040fe4000f8e18ff */
[----:B------:R-:W-:Y:S02]  /*5350*/  SHF.L.U32 R3, R183, 0x1f, RZ ;  /* 0x0000001fb7037819 */ /* 0x000fe400000006ff */
[----:B------:R-:W-:Y:S02]  /*5360*/  LEA R16, R188, UR43, 0x4 ;  /* 0x0000002bbc107c11 */ /* 0x000fe4000f8e20ff */
[----:B--2---:R-:W2:Y:S02]  /*5370*/  SYNCS.PHASECHK.TRANS64.TRYWAIT P0, [R0+URZ+0xc0], R3 ;  /* 0x0000c003000075a7 */ /* 0x004ea400080011ff */
[----:B--23--:R-:W-:Y:S05]  /*5380*/  @!P0 BRA `(.L_x_102) ;  /* 0x0000002c00788947 */ /* 0x00cfea0003800000 */
.L_x_166:
[----:B------:R-:W3:Y:S01]  /*5390*/  LDC.64 R12, c[0x0][0xb10] ;  /* 0x0002c400ff0c7b82 */ /* 0x000ee20000000a00 */
[----:B------:R-:W4:Y:S01]  /*53a0*/  LDS.128 R16, [R16+0x150] ;  /* 0x0001500010107984 */ /* 0x000f220000000c00 */
[----:B-1----:R-:W-:Y:S01]  /*53b0*/  ISETP.NE.AND P1, PT, R73, 0x1, PT ;  /* 0x000000014900780c */ /* 0x002fe20003f25270 */
[----:B--2---:R-:W-:Y:S01]  /*53c0*/  VIADD R0, R0, 0xd0 ;  /* 0x000000d000007836 */ /* 0x004fe20000000000 */
[----:B------:R-:W-:Y:S04]  /*53d0*/  ISETP.GE.AND P0, PT, R72, 0x1, PT ;  /* 0x000000014800780c */ /* 0x000fe80003f06270 */
[----:B------:R-:W1:Y:S01]  /*53e0*/  LDC.64 R10, c[0x0][0xb18] ;  /* 0x0002c600ff0a7b82 */ /* 0x000e620000000a00 */
[----:B------:R-:W-:Y:S01]  /*53f0*/  PRMT R0, RZ, 0x654, R0 ;  /* 0x00000654ff007816 */ /* 0x000fe20000000000 */
[----:B------:R-:W-:Y:S01]  /*5400*/  @!PT LDS RZ, [RZ] ;  /* 0x00000000fffff984 */ /* 0x000fe20000000800 */
[----:B------:R-:W-:Y:S01]  /*5410*/  @!PT LDS RZ, [RZ] ;  /* 0x00000000fffff984 */ /* 0x000fe20000000800 */
[----:B------:R-:W-:Y:S01]  /*5420*/  @!PT LDS RZ, [RZ] ;  /* 0x00000000fffff984 */ /* 0x000fe20000000800 */
[----:B------:R-:W-:Y:S01]  /*5430*/  @!PT LDS RZ, [RZ] ;  /* 0x00000000fffff984 */ /* 0x000fe20000000800 */
[----:B------:R2:W-:Y:S06]  /*5440*/  MEMBAR.ALL.CTA ;  /* 0x0000000000007992 */ /* 0x0005ec0000008000 */
[----:B--2---:R-:W2:Y:S01]  /*5450*/  FENCE.VIEW.ASYNC.S ;  /* 0x00000000000073c6 */ /* 0x004ea20000000000 */
[----:B------:R-:W1:Y:S08]  /*5460*/  @!P1 LDC R14, c[0x0][0xb20] ;  /* 0x0002c800ff0e9b82 */ /* 0x000e700000000800 */
[----:B------:R-:W1:Y:S01]  /*5470*/  @!P1 LDC R9, c[0x0][0xb0c] ;  /* 0x0002c300ff099b82 */ /* 0x000e620000000800 */
[----:B--2---:R2:W-:Y:S01]  /*5480*/  SYNCS.ARRIVE.TRANS64.RED.A1T0 RZ, [R0+URZ], RZ ;  /* 0x000000ff00ff79a7 */ /* 0x0045e200081004ff */
[----:B----4-:R-:W-:Y:S04]  /*5490*/  LOP3.LUT P4, RZ, R18, 0x1, RZ, 0xc0, !PT ;  /* 0x0000000112ff7812 */ /* 0x010fe8000788c0ff */
[----:B------:R-:W-:Y:S09]  /*54a0*/  P2R R186, PR, RZ, 0x10 ;  /* 0x00000010ffba7803 */ /* 0x000ff20000000000 */
[----:B------:R-:W-:Y:S02]  /*54b0*/  @P4 MOV R77, R16 ;  /* 0x00000010004d4202 */ /* 0x000fe40000000f00 */
[----:B------:R-:W-:Y:S01]  /*54c0*/  @P4 LOP3.LUT R75, R17, 0xffff, RZ, 0xc0, !PT ;  /* 0x0000ffff114b4812 */ /* 0x000fe200078ec0ff */
[----:B--23--:R-:W-:Y:S06]  /*54d0*/  @!P0 BRA `(.L_x_103) ;  /* 0x0000000000a48947 */ /* 0x00cfec0003800000 */
[----:B------:R-:W-:Y:S01]  /*54e0*/  IMAD.HI.U32 R21, R174, R71, RZ ;  /* 0x00000047ae157227 */ /* 0x000fe200078e00ff */
[----:B------:R-:W-:Y:S02]  /*54f0*/  ISETP.NE.AND P0, PT, R70, 0x1, PT ;  /* 0x000000014600780c */ /* 0x000fe40003f05270 */
[----:B------:R-:W-:Y:S01]  /*5500*/  ISETP.NE.AND P2, PT, R72, 0x1, PT ;  /* 0x000000014800780c */ /* 0x000fe20003f45270 */
[----:B------:R-:W-:Y:S01]  /*5510*/  IMAD.HI.U32 R20, R173, R158, RZ ;  /* 0x0000009ead147227 */ /* 0x000fe200078e00ff */
[----:B------:R-:W-:Y:S02]  /*5520*/  SHF.R.U32.HI R21, RZ, R172, R21 ;  /* 0x000000acff157219 */ /* 0x000fe40000011615 */
[----:B------:R-:W-:Y:S01]  /*5530*/  ISETP.NE.AND P3, PT, R74, 0x1, PT ;  /* 0x000000014a00780c */ /* 0x000fe20003f65270 */
[----:B------:R-:W-:Y:S01]  /*5540*/  IMAD.HI.U32 R24, R77, R158, RZ ;  /* 0x0000009e4d187227 */ /* 0x000fe200078e00ff */
[----:B------:R-:W-:Y:S02]  /*5550*/  SHF.R.U32.HI R20, RZ, R159, R20 ;  /* 0x0000009fff147219 */ /* 0x000fe40000011614 */
[----:B------:R-:W-:Y:S01]  /*5560*/  SEL R3, R174, R21, !P0 ;  /* 0x00000015ae037207 */ /* 0x000fe20004000000 */
[----:B------:R-:W-:Y:S01]  /*5570*/  IMAD.HI.U32 R21, R75, R71, RZ ;  /* 0x000000474b157227 */ /* 0x000fe200078e00ff */
[----:B------:R-:W-:Y:S02]  /*5580*/  SEL R7, R173, R20, !P3 ;  /* 0x00000014ad077207 */ /* 0x000fe40005800000 */
[----:B------:R-:W-:Y:S01]  /*5590*/  SHF.R.U32.HI R24, RZ, R159, R24 ;  /* 0x0000009fff187219 */ /* 0x000fe20000011618 */
[-C--:B------:R-:W-:Y:S04]  /*55a0*/  IMAD.HI.U32 R20, R3, R68.reuse, RZ ;  /* 0x0000004403147227 */ /* 0x080fe800078e00ff */
[----:B------:R-:W-:Y:S01]  /*55b0*/  IMAD.HI.U32 R22, R7, R68, RZ ;  /* 0x0000004407167227 */ /* 0x000fe200078e00ff */
[-C--:B------:R-:W-:Y:S02]  /*55c0*/  @P2 SHF.R.U32.HI R3, RZ, R69.reuse, R20 ;  /* 0x00000045ff032219 */ /* 0x080fe40000011614 */
[----:B------:R-:W-:Y:S02]  /*55d0*/  SHF.R.U32.HI R20, RZ, R172, R21 ;  /* 0x000000acff147219 */ /* 0x000fe40000011615 */
[----:B------:R-:W-:Y:S01]  /*55e0*/  @P2 SHF.R.U32.HI R7, RZ, R69, R22 ;  /* 0x00000045ff072219 */ /* 0x000fe20000011616 */
[C---:B------:R-:W-:Y:S01]  /*55f0*/  IMAD R2, R72.reuse, R3, RZ ;  /* 0x0000000348027224 */ /* 0x040fe200078e02ff */
[----:B------:R-:W-:Y:S02]  /*5600*/  SEL R5, R75, R20, !P0 ;  /* 0x000000144b057207 */ /* 0x000fe40004000000 */
[----:B------:R-:W-:Y:S01]  /*5610*/  SEL R3, R77, R24, !P3 ;  /* 0x000000184d037207 */ /* 0x000fe20005800000 */
[----:B------:R-:W-:Y:S01]  /*5620*/  IMAD R4, R72, R7, RZ ;  /* 0x0000000748047224 */ /* 0x000fe200078e02ff */
[C---:B------:R-:W-:Y:S01]  /*5630*/  ISETP.GE.AND P0, PT, R5.reuse, R2, PT ;  /* 0x000000020500720c */ /* 0x040fe20003f06270 */
[----:B------:R-:W-:Y:S03]  /*5640*/  IMAD.HI.U32 R6, R5, R68, RZ ;  /* 0x0000004405067227 */ /* 0x000fe600078e00ff */
[----:B------:R-:W-:Y:S01]  /*5650*/  ISETP.GE.OR P0, PT, R3, R4, P0 ;  /* 0x000000040300720c */ /* 0x000fe20000706670 */
[----:B------:R-:W-:Y:S01]  /*5660*/  IMAD.MOV R4, RZ, RZ, -R3 ;  /* 0x000000ffff047224 */ /* 0x000fe200078e0a03 */
[-C--:B------:R-:W-:Y:S03]  /*5670*/  SHF.R.U32.HI R6, RZ, R69.reuse, R6 ;  /* 0x00000045ff067219 */ /* 0x080fe60000011606 */
[----:B------:R-:W-:Y:S01]  /*5680*/  IMAD R77, R74, R4, R77 ;  /* 0x000000044a4d7224 */ /* 0x000fe200078e024d */
[----:B------:R-:W-:Y:S05]  /*5690*/  SEL R15, R5, R6, !P2 ;  /* 0x00000006050f7207 */ /* 0x000fea0005000000 */
[----:B------:R-:W-:Y:S02]  /*56a0*/  IMAD.MOV R6, RZ, RZ, -R15 ;  /* 0x000000ffff067224 */ /* 0x000fe400078e0a0f */
[C---:B------:R-:W-:Y:S04]  /*56b0*/  @!P0 IMAD.HI.U32 R2, R3.reuse, R68, RZ ;  /* 0x0000004403028227 */ /* 0x040fe800078e00ff */
[----:B------:R-:W-:Y:S01]  /*56c0*/  IMAD R6, R72, R6, R5 ;  /* 0x0000000648067224 */ /* 0x000fe200078e0205 */
[----:B------:R-:W-:Y:S04]  /*56d0*/  @!P0 SHF.R.U32.HI R2, RZ, R69, R2 ;  /* 0x00000045ff028219 */ /* 0x000fe80000011602 */
[----:B------:R-:W-:Y:S02]  /*56e0*/  @!P0 SEL R0, R3, R2, !P2 ;  /* 0x0000000203008207 */ /* 0x000fe40005000000 */
[----:B------:R-:W-:Y:S02]  /*56f0*/  IADD3 R2, PT, PT, -R5, RZ, RZ ;  /* 0x000000ff05027210 */ /* 0x000fe40007ffe1ff */
[----:B------:R-:W-:Y:S01]  /*5700*/  @!P0 IADD3 R8, PT, PT, R15, -R0, RZ ;  /* 0x800000000f088210 */ /* 0x000fe20007ffe0ff */
[----:B------:R-:W-:Y:S02]  /*5710*/  @!P0 IMAD R0, R7, R6, R0 ;  /* 0x0000000607008224 */ /* 0x000fe400078e0200 */
[----:B------:R-:W-:Y:S02]  /*5720*/  IMAD R75, R70, R2, R75 ;  /* 0x00000002464b7224 */ /* 0x000fe400078e024b */
[----:B------:R-:W-:Y:S02]  /*5730*/  @!P0 IMAD R5, R8, R72, R3 ;  /* 0x0000004808058224 */ /* 0x000fe400078e0203 */
[----:B------:R-:W-:Y:S04]  /*5740*/  @!P0 IMAD.MOV.U32 R3, RZ, RZ, R0 ;  /* 0x000000ffff038224 */ /* 0x000fe800078e0000 */
[----:B------:R-:W-:Y:S02]  /*5750*/  IMAD R77, R3, R74, R77 ;  /* 0x0000004a034d7224 */ /* 0x000fe400078e024d */
[----:B------:R-:W-:Y:S07]  /*5760*/  IMAD R75, R5, R70, R75 ;  /* 0x00000046054b7224 */ /* 0x000fee00078e024b */
.L_x_103:
[----:B------:R-:W-:Y:S01]  /*5770*/  @!P1 IMAD.HI.U32 R0, R77, R12, RZ ;  /* 0x0000000c4d009227 */ /* 0x000fe200078e00ff */
[----:B-1----:R-:W-:Y:S01]  /*5780*/  @!P1 ISETP.NE.AND P0, PT, R10, 0x1, PT ;  /* 0x000000010a00980c */ /* 0x002fe20003f05270 */
[----:B------:R-:W-:Y:S01]  /*5790*/  ULOP3.LUT UP0, URZ, UR42, 0x1b0, URZ, 0xc0, !UPT ;  /* 0x000001b02aff7892 */ /* 0x000fe2000f80c0ff */
[----:B------:R-:W-:Y:S01]  /*57a0*/  @!P1 ISETP.NE.AND P2, PT, R9, 0x1, PT ;  /* 0x000000010900980c */ /* 0x000fe20003f45270 */
[----:B------:R-:W-:Y:S01]  /*57b0*/  @!P1 IMAD.HI.U32 R3, R75, R11, RZ ;  /* 0x0000000b4b039227 */ /* 0x000fe200078e00ff */
[----:B------:R-:W-:Y:S02]  /*57c0*/  @!P1 SHF.R.U32.HI R0, RZ, R13, R0 ;  /* 0x0000000dff009219 */ /* 0x000fe40000011600 */
[----:B------:R-:W-:Y:S01]  /*57d0*/  @P4 SHF.R.U32.HI R181, RZ, 0x10, R17 ;  /* 0x00000010ffb54819 */ /* 0x000fe20000011611 */
[----:B------:R-:W-:Y:S01]  /*57e0*/  VIADD R188, R188, 0x1 ;  /* 0x00000001bcbc7836 */ /* 0x000fe20000000000 */
[----:B------:R-:W-:Y:S02]  /*57f0*/  @!P1 SHF.R.U32.HI R2, RZ, R14, R3 ;  /* 0x0000000eff029219 */ /* 0x000fe40000011603 */
[----:B------:R-:W-:Y:S02]  /*5800*/  @!P1 SEL R3, R77, R0, !P2 ;  /* 0x000000004d039207 */ /* 0x000fe40005000000 */
[----:B------:R-:W-:Y:S05]  /*5810*/  @!P1 SEL R2, R75, R2, !P0 ;  /* 0x000000024b029207 */ /* 0x000fea0004000000 */
[----:B------:R-:W-:Y:S02]  /*5820*/  @!P1 IMAD.IADD R0, R2, 0x1, -R3 ;  /* 0x0000000102009824 */ /* 0x000fe400078e0a03 */
[----:B------:R-:W-:Y:S02]  /*5830*/  @!P1 IMAD.IADD R2, R3, 0x1, -R2 ;  /* 0x0000000103029824 */ /* 0x000fe400078e0a02 */
[----:B------:R-:W-:Y:S02]  /*5840*/  @!P1 IMAD R77, R0, R9, R77 ;  /* 0x00000009004d9224 */ /* 0x000fe400078e024d */
[----:B------:R-:W-:Y:S01]  /*5850*/  @!P1 IMAD R75, R2, R10, R75 ;  /* 0x0000000a024b9224 */ /* 0x000fe200078e024b */
[----:B------:R-:W-:Y:S06]  /*5860*/  BRA.U !UP0, `(.L_x_104) ;  /* 0x0000000108407547 */ /* 0x000fec000b800000 */
[----:B------:R-:W1:Y:S01]  /*5870*/  LDCU.64 UR8, c[0x4][0x80] ;  /* 0x01001000ff0877ac */ /* 0x000e620008000a00 */
[----:B------:R-:W-:Y:S01]  /*5880*/  MOV R3, 0x0 ;  /* 0x0000000000037802 */ /* 0x000fe20000000f00 */
[----:B------:R-:W-:Y:S02]  /*5890*/  HFMA2 R12, -RZ, RZ, 0, 5.9604644775390625e-08 ;  /* 0x00000001ff0c7431 */ /* 0x000fe400000001ff */
[----:B------:R-:W-:Y:S02]  /*58a0*/  IMAD.MOV.U32 R8, RZ, RZ, 0x70 ;  /* 0x00000070ff087424 */ /* 0x000fe400078e00ff */
[----:B------:R-:W-:Y:S01]  /*58b0*/  IMAD.MOV.U32 R13, RZ, RZ, RZ ;  /* 0x000000ffff0d7224 */ /* 0x000fe200078e00ff */
[----:B------:R-:W2:Y:S01]  /*58c0*/  LDCU.64 UR6, c[0x4][0x88] ;  /* 0x01001100ff0677ac */ /* 0x000ea20008000a00 */
[----:B------:R-:W3:Y:S01]  /*58d0*/  LDC.64 R2, c[0x4][R3] ;  /* 0x0100000003027b82 */ /* 0x000ee20000000a00 */
[----:B------:R-:W4:Y:S01]  /*58e0*/  LDCU.64 UR4, c[0x4][0x8] ;  /* 0x01000100ff0477ac */ /* 0x000f220008000a00 */
[----:B-1----:R-:W-:Y:S01]  /*58f0*/  MOV R5, UR9 ;  /* 0x0000000900057c02 */ /* 0x002fe20008000f00 */
[----:B------:R-:W-:Y:S01]  /*5900*/  IMAD.U32 R4, RZ, RZ, UR8 ;  /* 0x00000008ff047e24 */ /* 0x000fe2000f8e00ff */
[----:B--2---:R-:W-:Y:S01]  /*5910*/  MOV R7, UR7 ;  /* 0x0000000700077c02 */ /* 0x004fe20008000f00 */
[----:B------:R-:W-:Y:S01]  /*5920*/  IMAD.U32 R6, RZ, RZ, UR6 ;  /* 0x00000006ff067e24 */ /* 0x000fe2000f8e00ff */
[----:B----4-:R-:W-:Y:S01]  /*5930*/  MOV R11, UR5 ;  /* 0x00000005000b7c02 */ /* 0x010fe20008000f00 */
[----:B------:R-:W-:Y:S02]  /*5940*/  IMAD.U32 R10, RZ, RZ, UR4 ;  /* 0x00000004ff0a7e24 */ /* 0x000fe4000f8e00ff */
[----:B------:R-:W-:Y:S07]  /*5950*/  LEPC R20, `(.L_x_104) ;  /* 0x000000001014794e */ /* 0x000fee0000000000 */
[----:B---3-5:R-:W-:Y:S05]  /*5960*/  CALL.ABS.NOINC R2 ;  /* 0x0000000002007343 */ /* 0x028fea0003c00000 */
.L_x_104:
[----:B------:R-:W-:Y:S01]  /*5970*/  LOP3.LUT P0, RZ, R185, 0x1b0, RZ, 0xc0, !PT ;  /* 0x000001b0b9ff7812 */ /* 0x000fe2000780c0ff */
[----:B------:R-:W-:Y:S11]  /*5980*/  BSSY.RECONVERGENT B6, `(.L_x_105) ;  /* 0x0000013000067945 */ /* 0x000ff60003800200 */
[----:B------:R-:W-:Y:S01]  /*5990*/  @!UPT UIADD3 URZ, UPT, UPT, URZ, URZ, URZ ;  /* 0x000000fffffff290 */ /* 0x000fe2000fffe0ff */
[----:B------:R-:W-:Y:S05]  /*59a0*/  @!P0 BRA `(.L_x_106) ;  /* 0x0000000000408947 */ /* 0x000fea0003800000 */
        /* <DEDUP_REMOVED lines=16> */
.L_x_106:
[----:B------:R-:W-:Y:S05]  /*5ab0*/  BSYNC.RECONVERGENT B6 ;  /* 0x0000000000067941 */ /* 0x000fea0003800200 */
.L_x_105:
[----:B------:R-:W-:Y:S01]  /*5ac0*/  ISETP.NE.U32.AND P3, PT, R156, RZ, PT ;  /* 0x000000ff9c00720c */ /* 0x000fe20003f65070 */
[----:B------:R-:W-:Y:S01]  /*5ad0*/  UISETP.NE.AND UP1, UPT, UR44, URZ, UPT ;  /* 0x000000ff2c00728c */ /* 0x000fe2000bf25270 */
[----:B------:R-:W-:Y:S02]  /*5ae0*/  ISETP.NE.U32.AND P4, PT, R152, RZ, PT ;  /* 0x000000ff9800720c */ /* 0x000fe40003f85070 */
[----:B------:R-:W-:Y:S02]  /*5af0*/  ISETP.NE.AND.EX P3, PT, R157, RZ, PT, P3 ;  /* 0x000000ff9d00720c */ /* 0x000fe40003f65330 */
[----:B------:R-:W-:Y:S02]  /*5b00*/  PLOP3.LUT P1, PT, PT, PT, PT, 0x8, 0x80 ;  /* 0x000000000080781c */ /* 0x000fe40003f2e170 */
[----:B------:R-:W-:Y:S02]  /*5b10*/  PLOP3.LUT P0, PT, PT, PT, UP1, 0x80, 0x8 ;  /* 0x000000000008781c */ /* 0x000fe40003f0f018 */
[----:B------:R-:W-:Y:S02]  /*5b20*/  ISETP.NE.AND.EX P4, PT, R153, RZ, PT, P4 ;  /* 0x000000ff9900720c */ /* 0x000fe40003f85340 */
[----:B------:R-:W1:Y:S09]  /*5b30*/  @UP1 LDCU.64 UR4, c[0x0][0x888] ;  /* 0x00011100ff0417ac */ /* 0x000e720008000a00 */
[----:B------:R-:W-:Y:S01]  /*5b40*/  @P0 PLOP3.LUT P1, PT, P3, PT, PT, 0x80, 0x8 ;  /* 0x000000000008081c */ /* 0x000fe20001f2f070 */
[----:B-1----:R-:W-:Y:S04]  /*5b50*/  @UP1 UISETP.NE.U32.AND UP0, UPT, UR4, URZ, UPT ;  /* 0x000000ff0400128c */ /* 0x002fe8000bf05070 */
[----:B------:R-:W-:Y:S04]  /*5b60*/  @UP1 UISETP.NE.AND.EX UP0, UPT, UR5, URZ, UPT, UP0 ;  /* 0x000000ff0500128c */ /* 0x000fe8000bf05300 */
[----:B------:R-:W-:Y:S01]  /*5b70*/  @UP1 USEL UR4, URZ, 0xffffffff, UP0 ;  /* 0xffffffffff041887 */ /* 0x000fe20008000000 */
[----:B------:R-:W-:Y:S11]  /*5b80*/  @!P3 BRA `(.L_x_107) ;  /* 0x00000000002cb947 */ /* 0x000ff60003800000 */
[----:B------:R-:W-:Y:S01]  /*5b90*/  ISETP.NE.U32.AND P2, PT, R154, RZ, PT ;  /* 0x000000ff9a00720c */ /* 0x000fe20003f45070 */
[----:B------:R-:W-:Y:S03]  /*5ba0*/  IMAD.MOV.U32 R167, RZ, RZ, 0x1 ;  /* 0x00000001ffa77424 */ /* 0x000fe600078e00ff */
[----:B------:R-:W-:Y:S11]  /*5bb0*/  ISETP.NE.AND.EX P2, PT, R155, RZ, PT, P2 ;  /* 0x000000ff9b00720c */ /* 0x000ff60003f45320 */
[----:B------:R-:W-:Y:S02]  /*5bc0*/  @!UPT UIADD3 URZ, UPT, UPT, URZ, URZ, URZ ;  /* 0x000000fffffff290 */ /* 0x000fe4000fffe0ff */
[----:B------:R-:W1:Y:S01]  /*5bd0*/  @P2 LDC.64 R2, c[0x0][0x888] ;  /* 0x00022200ff022b82 */ /* 0x000e620000000a00 */
[----:B------:R-:W-:Y:S04]  /*5be0*/  @P2 IMAD R0, R156, UR36, RZ ;  /* 0x000000249c002c24 */ /* 0x000fe8000f8e02ff */
[----:B-1----:R-:W-:Y:S04]  /*5bf0*/  @P2 IMAD.WIDE R2, R0, 0x4, R2 ;  /* 0x0000000400022825 */ /* 0x002fe800078e0202 */
[----:B------:R-:W-:Y:S01]  /*5c00*/  HFMA2 R0, -RZ, RZ, 0, 5.9604644775390625e-08 ;  /* 0x00000001ff007431 */ /* 0x000fe200000001ff */
[----:B-----5:R1:W5:Y:S04]  /*5c10*/  @P2 LDG.E R80, desc[UR40][R2.64] ;  /* 0x0000002802502981 */ /* 0x020368000c1e1900 */
[----:B------:R-:W-:Y:S01]  /*5c20*/  @!P2 PRMT R167, R0, 0x7610, R167 ;  /* 0x0000761000a7a816 */ /* 0x000fe200000000a7 */
[----:B-1----:R-:W2:Y:S06]  /*5c30*/  @!P2 LDC R80, c[0x0][0x880] ;  /* 0x00022000ff50ab82 */ /* 0x002eac0000000800 */
.L_x_107:
[----:B------:R-:W-:Y:S05]  /*5c40*/  @!P4 BRA `(.L_x_108) ;  /* 0x000000000020c947 */ /* 0x000fea0003800000 */
[----:B------:R-:W-:Y:S04]  /*5c50*/  ISETP.NE.U32.AND P2, PT, R146, RZ, PT ;  /* 0x000000ff9200720c */ /* 0x000fe80003f45070 */
[----:B------:R-:W-:Y:S11]  /*5c60*/  ISETP.NE.AND.EX P2, PT, R147, RZ, PT, P2 ;  /* 0x000000ff9300720c */ /* 0x000ff60003f45320 */
[----:B------:R-:W-:Y:S02]  /*5c70*/  @!UPT UIADD3 URZ, UPT, UPT, URZ, URZ, URZ ;  /* 0x000000fffffff290 */ /* 0x000fe4000fffe0ff */
[----:B------:R-:W1:Y:S01]  /*5c80*/  @P2 LDC.64 R2, c[0x0][0x8a8] ;  /* 0x00022a00ff022b82 */ /* 0x000e620000000a00 */
[----:B------:R-:W-:Y:S04]  /*5c90*/  @P2 IMAD R0, R152, UR36, RZ ;  /* 0x0000002498002c24 */ /* 0x000fe8000f8e02ff */
[----:B-1----:R-:W-:Y:S05]  /*5ca0*/  @P2 IMAD.WIDE R2, R0, 0x4, R2 ;  /* 0x0000000400022825 */ /* 0x002fea00078e0202 */
[----:B-----5:R1:W5:Y:S02]  /*5cb0*/  @P2 LDG.E R78, desc[UR40][R2.64] ;  /* 0x00000028024e2981 */ /* 0x020364000c1e1900 */
[----:B-1----:R-:W3:Y:S02]  /*5cc0*/  @!P2 LDC R78, c[0x0][0x8a0] ;  /* 0x00022800ff4eab82 */ /* 0x002ee40000000800 */
.L_x_108:
[----:B--2--5:R-:W-:Y:S01]  /*5cd0*/  @P0 ISETP.NE.AND P4, PT, R80, RZ, PT ;  /* 0x000000ff5000020c */ /* 0x024fe20003f85270 */
[----:B------:R-:W-:Y:S01]  /*5ce0*/  IMAD.U32 R0, RZ, RZ, UR4 ;  /* 0x00000004ff007e24 */ /* 0x000fe2000f8e00ff */
[----:B------:R-:W-:Y:S01]  /*5cf0*/  @P0 LOP3.LUT P2, RZ, R167, 0xff, RZ, 0xc0, !PT ;  /* 0x000000ffa7ff0812 */ /* 0x000fe2000784c0ff */
[----:B------:R-:W-:Y:S01]  /*5d00*/  BSSY B1, `(.L_x_109) ;  /* 0x000003d000017945 */ /* 0x000fe20003800000 */
[----:B------:R-:W-:Y:S01]  /*5d10*/  @P0 SEL R3, RZ, 0xffffffff, P4 ;  /* 0xffffffffff030807 */ /* 0x000fe20002000000 */
[C---:B------:R-:W-:Y:S01]  /*5d20*/  IMAD R64, R76.reuse, 0x40, R79 ;  /* 0x000000404c407824 */ /* 0x040fe200078e024f */
[----:B------:R-:W-:Y:S02]  /*5d30*/  LEA R187, R76, UR43, 0x3 ;  /* 0x0000002b4cbb7c11 */ /* 0x000fe4000f8e18ff */
[----:B------:R-:W-:Y:S02]  /*5d40*/  CS2R R98, SRZ ;  /* 0x0000000000627805 */ /* 0x000fe4000001ff00 */
[----:B------:R-:W-:Y:S02]  /*5d50*/  @P1 SEL R3, R0, R3, !P2 ;  /* 0x0000000300031207 */ /* 0x000fe40005000000 */
[----:B------:R-:W-:Y:S02]  /*5d60*/  CS2R R96, SRZ ;  /* 0x0000000000607805 */ /* 0x000fe4000001ff00 */
[----:B------:R-:W-:Y:S02]  /*5d70*/  SHF.L.U32 R2, R184, 0x1f, RZ ;  /* 0x0000001fb8027819 */ /* 0x000fe400000006ff */
[----:B------:R-:W-:Y:S02]  /*5d80*/  CS2R R94, SRZ ;  /* 0x00000000005e7805 */ /* 0x000fe4000001ff00 */
[----:B------:R-:W-:Y:S02]  /*5d90*/  @P0 LOP3.LUT R3, R3, 0x1, RZ, 0xc0, !PT ;  /* 0x0000000103030812 */ /* 0x000fe400078ec0ff */
[----:B------:R-:W-:Y:S02]  /*5da0*/  CS2R R92, SRZ ;  /* 0x00000000005c7805 */ /* 0x000fe4000001ff00 */
[----:B------:R-:W-:Y:S02]  /*5db0*/  PLOP3.LUT P5, PT, PT, PT, PT, 0x8, 0x80 ;  /* 0x000000000080781c */ /* 0x000fe40003fae170 */
[----:B------:R-:W-:Y:S02]  /*5dc0*/  CS2R R90, SRZ ;  /* 0x00000000005a7805 */ /* 0x000fe4000001ff00 */
[----:B------:R-:W-:Y:S02]  /*5dd0*/  ISETP.NE.U32.OR P1, PT, R3, 0x1, !P0 ;  /* 0x000000010300780c */ /* 0x000fe40004725470 */
[----:B------:R-:W-:Y:S02]  /*5de0*/  CS2R R88, SRZ ;  /* 0x0000000000587805 */ /* 0x000fe4000001ff00 */
[----:B------:R-:W-:Y:S02]  /*5df0*/  CS2R R86, SRZ ;  /* 0x0000000000567805 */ /* 0x000fe4000001ff00 */
[----:B------:R-:W-:Y:S07]  /*5e00*/  CS2R R84, SRZ ;  /* 0x0000000000547805 */ /* 0x000fee000001ff00 */
[----:B------:R-:W-:Y:S04]  /*5e10*/  @P1 SHF.L.U32 R4, R182, 0x1f, RZ ;  /* 0x0000001fb6041819 */ /* 0x000fe800000006ff */
[----:B------:R-:W1:Y:S01]  /*5e20*/  @P1 SYNCS.PHASECHK.TRANS64.TRYWAIT P0, [UR43+0xa0], R4 ;  /* 0x0000a004ff0015a7 */ /* 0x000e62000800112b */
[----:B------:R2:W4:Y:S01]  /*5e30*/  SYNCS.PHASECHK.TRANS64.TRYWAIT P4, [R187+URZ+0xe0], R2 ;  /* 0x0000e002bb0075a7 */ /* 0x00052200080811ff */
[----:B-1----:R-:W-:Y:S01]  /*5e40*/  @P1 PLOP3.LUT P5, PT, P0, PT, PT, 0x8, 0x80 ;  /* 0x000000000080181c */ /* 0x002fe200007ae170 */
[----:B------:R-:W-:Y:S01]  /*5e50*/  @!UPT UIADD3 URZ, UPT, UPT, URZ, URZ, URZ ;  /* 0x000000fffffff290 */ /* 0x000fe2000fffe0ff */
[----:B--2-4-:R-:W-:Y:S11]  /*5e60*/  @!P1 BRA `(.L_x_110) ;  /* 0x0000000000989947 */ /* 0x014ff60003800000 */
[----:B------:R-:W-:Y:S01]  /*5e70*/  ISETP.NE.U32.AND P0, PT, RZ, UR38, PT ;  /* 0x00000026ff007c0c */ /* 0x000fe2000bf05070 */
[----:B------:R-:W-:Y:S01]  /*5e80*/  BSSY B0, `(.L_x_111) ;  /* 0x0000016000007945 */ /* 0x000fe20003800000 */
[----:B------:R-:W-:Y:S02]  /*5e90*/  ISETP.NE.AND P2, PT, R80, RZ, PT ;  /* 0x000000ff5000720c */ /* 0x000fe40003f45270 */
[----:B------:R-:W-:Y:S02]  /*5ea0*/  CS2R R86, SRZ ;  /* 0x0000000000567805 */ /* 0x000fe4000001ff00 */
[----:B------:R-:W-:Y:S02]  /*5eb0*/  ISETP.NE.AND.EX P0, PT, RZ, UR39, PT, P0 ;  /* 0x00000027ff007c0c */ /* 0x000fe4000bf05300 */
[----:B------:R-:W-:Y:S02]  /*5ec0*/  CS2R R84, SRZ ;  /* 0x0000000000547805 */ /* 0x000fe4000001ff00 */
[----:B------:R-:W-:Y:S02]  /*5ed0*/  LOP3.LUT P1, RZ, R167, 0xff, RZ, 0xc0, !PT ;  /* 0x000000ffa7ff7812 */ /* 0x000fe4000782c0ff */
[----:B------:R-:W-:Y:S02]  /*5ee0*/  CS2R R90, SRZ ;  /* 0x00000000005a7805 */ /* 0x000fe4000001ff00 */
[----:B------:R-:W-:Y:S02]  /*5ef0*/  SEL R0, RZ, 0xffffffff, P2 ;  /* 0xffffffffff007807 */ /* 0x000fe40001000000 */
[----:B------:R-:W-:Y:S02]  /*5f00*/  CS2R R88, SRZ ;  /* 0x0000000000587805 */ /* 0x000fe4000001ff00 */
[----:B------:R-:W-:Y:S02]  /*5f10*/  SEL R3, RZ, 0xffffffff, P0 ;  /* 0xffffffffff037807 */ /* 0x000fe40000000000 */
[----:B------:R-:W-:Y:S02]  /*5f20*/  CS2R R94, SRZ ;  /* 0x00000000005e7805 */ /* 0x000fe4000001ff00 */
[----:B------:R-:W-:Y:S02]  /*5f30*/  CS2R R92, SRZ ;  /* 0x00000000005c7805 */ /* 0x000fe4000001ff00 */
[----:B------:R-:W-:Y:S02]  /*5f40*/  CS2R R98, SRZ ;  /* 0x0000000000627805 */ /* 0x000fe4000001ff00 */
[----:B------:R-:W-:Y:S02]  /*5f50*/  @P3 SEL R0, R3, R0, !P1 ;  /* 0x0000000003003207 */ /* 0x000fe40004800000 */
[----:B------:R-:W-:Y:S02]  /*5f60*/  CS2R R96, SRZ ;  /* 0x0000000000607805 */ /* 0x000fe4000001ff00 */
[----:B------:R-:W-:Y:S04]  /*5f70*/  LOP3.LUT R0, R0, 0x1, RZ, 0xc0, !PT ;  /* 0x0000000100007812 */ /* 0x000fe800078ec0ff */
[----:B------:R-:W-:Y:S01]  /*5f80*/  ISETP.NE.U32.AND P0, PT, R0, 0x1, PT ;  /* 0x000000010000780c */ /* 0x000fe20003f05070 */
[----:B------:R-:W-:Y:S01]  /*5f90*/  @!UPT UIADD3 URZ, UPT, UPT, URZ, URZ, URZ ;  /* 0x000000fffffff290 */ /* 0x000fe2000fffe0ff */
[----:B------:R-:W-:Y:S11]  /*5fa0*/  @!P5 BRA `(.L_x_112) ;  /* 0x00000000000cd947 */ /* 0x000ff60003800000 */
[----:B------:R-:W-:Y:S04]  /*5fb0*/  SHF.L.U32 R3, R182, 0x1f, RZ ;  /* 0x0000001fb6037819 */ /* 0x000fe800000006ff */
[----:B------:R-:W1:Y:S02]  /*5fc0*/  SYNCS.PHASECHK.TRANS64.TRYWAIT P1, [UR43+0xa0], R3 ;  /* 0x0000a003ff0075a7 */ /* 0x000e64000802112b */
[----:B-1----:R-:W-:Y:S05]  /*5fd0*/  @!P1 BRA `(.L_x_113) ;  /* 0x0000002000789947 */ /* 0x002fea0003800000 */
.L_x_112:
[----:B------:R-:W-:Y:S05]  /*5fe0*/  BSYNC B0 ;  /* 0x0000000000007941 */ /* 0x000fea0003800000 */
.L_x_111:
[----:B------:R2:W4:Y:S01]  /*5ff0*/  @P0 LDS.128 R84, [R179+UR43+0x200] ;  /* 0x0002002bb3540984 */ /* 0x0005220008000c00 */
[----:B------:R-:W-:Y:S01]  /*6000*/  UIADD3 UR4, UPT, UPT, UR43, 0xa8, URZ ;  /* 0x000000a82b047890 */ /* 0x000fe2000fffe0ff */
[----:B------:R-:W-:Y:S02]  /*6010*/  LOP3.LUT R182, R182, 0x1, RZ, 0x3c, !PT ;  /* 0x00000001b6b67812 */ /* 0x000fe400078e3cff */
[----:B------:R2:W1:Y:S01]  /*6020*/  @P0 LDS.128 R88, [R178+0x200] ;  /* 0x00020000b2580984 */ /* 0x0004620000000c00 */
[----:B------:R-:W-:Y:S03]  /*6030*/  UPRMT UR4, UR37, 0x654, UR4 ;  /* 0x0000065425047896 */ /* 0x000fe60008000004 */
[----:B------:R2:W1:Y:S04]  /*6040*/  @P0 LDS.128 R92, [R177+0x200] ;  /* 0x00020000b15c0984 */ /* 0x0004680000000c00 */
[----:B------:R2:W1:Y:S01]  /*6050*/  @P0 LDS.128 R96, [R176+0x200] ;  /* 0x00020000b0600984 */ /* 0x0004620000000c00 */
[----:B------:R-:W-:Y:S01]  /*6060*/  @!PT LDS RZ, [RZ] ;  /* 0x00000000fffff984 */ /* 0x000fe20000000800 */
[----:B------:R-:W-:Y:S01]  /*6070*/  @!PT LDS RZ, [RZ] ;  /* 0x00000000fffff984 */ /* 0x000fe20000000800 */
[----:B------:R-:W-:Y:S01]  /*6080*/  @!PT LDS RZ, [RZ] ;  /* 0x00000000fffff984 */ /* 0x000fe20000000800 */
[----:B------:R-:W-:Y:S01]  /*6090*/  @!PT LDS RZ, [RZ] ;  /* 0x00000000fffff984 */ /* 0x000fe20000000800 */
[----:B------:R5:W-:Y:S06]  /*60a0*/  MEMBAR.ALL.CTA ;  /* 0x0000000000007992 */ /* 0x000bec0000008000 */
[----:B-----5:R-:W5:Y:S02]  /*60b0*/  FENCE.VIEW.ASYNC.S ;  /* 0x00000000000073c6 */ /* 0x020f640000000000 */
[----:B-----5:R-:W-:Y:S01]  /*60c0*/  SYNCS.ARRIVE.TRANS64.RED.A1T0 RZ, [UR4], RZ ;  /* 0x000000ffffff79a7 */ /* 0x020fe20008100404 */
.L_x_110:
[----:B------:R-:W-:Y:S05]  /*60d0*/  BSYNC B1 ;  /* 0x0000000000017941 */ /* 0x000fea0003800000 */
.L_x_109:
[----:B-1----:R-:W-:Y:S04]  /*60e0*/  SHF.R.U32.HI R3, RZ, 0x15, R64 ;  /* 0x00000015ff037819 */ /* 0x002fe80000011640 */
[----:B------:R-:W-:Y:S01]  /*60f0*/  LOP3.LUT P0, RZ, R3, 0x3, R180, 0x48, !PT ;  /* 0x0000000303ff7812 */ /* 0x000fe200078048b4 */
[----:B------:R-:W-:Y:S01]  /*6100*/  @!UPT UIADD3 URZ, UPT, UPT, URZ, URZ, URZ ;  /* 0x000000fffffff290 */ /* 0x000fe2000fffe0ff */
[----:B------:R-:W-:Y:S11]  /*6110*/  @P4 BRA `(.L_x_114) ;  /* 0x0000000000084947 */ /* 0x000ff60003800000 */
[----:B------:R-:W1:Y:S02]  /*6120*/  SYNCS.PHASECHK.TRANS64.TRYWAIT P1, [R187+URZ+0xe0], R2 ;  /* 0x0000e002bb0075a7 */ /* 0x000e6400080211ff */
[----:B-1----:R-:W-:Y:S05]  /*6130*/  @!P1 BRA `(.L_x_115) ;  /* 0x0000002000389947 */ /* 0x002fea0003800000 */
.L_x_114:
[----:B------:R-:W-:Y:S05]  /*6140*/  @!P0 BRA `(.L_x_116) ;  /* 0x0000000000408947 */ /* 0x000fea0003800000 */
[----:B------:R-:W1:Y:S01]  /*6150*/  LDCU.64 UR8, c[0x4][0x70] ;  /* 0x01000e00ff0877ac */ /* 0x000e620008000a00 */
[----:B------:R-:W-:Y:S01]  /*6160*/  MOV R3, 0x0 ;  /* 0x0000000000037802 */ /* 0x000fe20000000f00 */
[----:B------:R-:W-:Y:S02]  /*6170*/  HFMA2 R12, -RZ, RZ, 0, 5.9604644775390625e-08 ;  /* 0x00000001ff0c7431 */ /* 0x000fe400000001ff */
[----:B------:R-:W-:Y:S02]  /*6180*/  IMAD.MOV.U32 R8, RZ, RZ, 0x192 ;  /* 0x00000192ff087424 */ /* 0x000fe400078e00ff */
[----:B------:R-:W-:Y:S01]  /*6190*/  IMAD.MOV.U32 R13, RZ, RZ, RZ ;  /* 0x000000ffff0d7224 */ /* 0x000fe200078e00ff */
[----:B------:R-:W5:Y:S01]  /*61a0*/  LDCU.64 UR6, c[0x4][0x78] ;  /* 0x01000f00ff0677ac */ /* 0x000f620008000a00 */
[----:B------:R-:W2:Y:S01]  /*61b0*/  LDC.64 R2, c[0x4][R3] ;  /* 0x0100000003027b82 */ /* 0x000ea20000000a00 */
[----:B------:R-:W3:Y:S01]  /*61c0*/  LDCU.64 UR4, c[0x4][0x10] ;  /* 0x01000200ff0477ac */ /* 0x000ee20008000a00 */
[----:B-1----:R-:W-:Y:S01]  /*61d0*/  MOV R5, UR9 ;  /* 0x0000000900057c02 */ /* 0x002fe20008000f00 */
[----:B------:R-:W-:Y:S01]  /*61e0*/  IMAD.U32 R4, RZ, RZ, UR8 ;  /* 0x00000008ff047e24 */ /* 0x000fe2000f8e00ff */
[----:B-----5:R-:W-:Y:S01]  /*61f0*/  MOV R7, UR7 ;  /* 0x0000000700077c02 */ /* 0x020fe20008000f00 */
[----:B------:R-:W-:Y:S01]  /*6200*/  IMAD.U32 R6, RZ, RZ, UR6 ;  /* 0x00000006ff067e24 */ /* 0x000fe2000f8e00ff */
[----:B---3--:R-:W-:Y:S01]  /*6210*/  MOV R11, UR5 ;  /* 0x00000005000b7c02 */ /* 0x008fe20008000f00 */
[----:B------:R-:W-:Y:S02]  /*6220*/  IMAD.U32 R10, RZ, RZ, UR4 ;  /* 0x00000004ff0a7e24 */ /* 0x000fe4000f8e00ff */
[----:B------:R-:W-:Y:S07]  /*6230*/  LEPC R20, `(.L_x_116) ;  /* 0x000000001014794e */ /* 0x000fee0000000000 */
[----:B--2-4-:R-:W-:Y:S05]  /*6240*/  CALL.ABS.NOINC R2 ;  /* 0x0000000002007343 */ /* 0x014fea0003c00000 */
.L_x_116:
[----:B------:R-:W-:Y:S01]  /*6250*/  LOP3.LUT P0, RZ, R175, 0x60, RZ, 0xc0, !PT ;  /* 0x00000060afff7812 */ /* 0x000fe2000780c0ff */
[----:B------:R-:W-:Y:S05]  /*6260*/  WARPSYNC.ALL ;  /* 0x0000000000007948 */ /* 0x000fea0003800000 */
[----:B------:R-:W-:Y:S01]  /*6270*/  R2UR UR4, R64 ;  /* 0x00000000400472ca */ /* 0x000fe200000e0000 */
[----:B----4-:R-:W-:Y:S01]  /*6280*/  IMAD.U32 R140, R86, 0x10000, RZ ;  /* 0x00010000568c7824 */ /* 0x010fe200078e00ff */
[C---:B------:R-:W-:Y:S01]  /*6290*/  SHF.L.U32 R83, R84.reuse, 0x10, RZ ;  /* 0x0000001054537819 */ /* 0x040fe200000006ff */
[----:B------:R-:W-:Y:S01]  /*62a0*/  IMAD.U32 R125, R91, 0x10000, RZ ;  /* 0x000100005b7d7824 */ /* 0x000fe200078e00ff */
[----:B------:R-:W-:Y:S01]  /*62b0*/  PRMT R81, R84, 0x8880, RZ ;  /* 0x0000888054517816 */ /* 0x000fe200000000ff */
[----:B------:R-:W-:Y:S01]  /*62c0*/  IMAD.U32 R114, R96, 0x10000, RZ ;  /* 0x0001000060727824 */ /* 0x000fe200078e00ff */
[----:B------:R-:W-:Y:S01]  /*62d0*/  SHF.L.U32 R82, R84, 0x8, RZ ;  /* 0x0000000854527819 */ /* 0x000fe200000006ff */
[----:B------:R-:W-:Y:S01]  /*62e0*/  IMAD.SHL.U32 R133, R88, 0x100, RZ ;  /* 0x0000010058857824 */ /* 0x000fe200078e00ff */
[----:B------:R-:W-:Y:S01]  /*62f0*/  SHF.R.S32.HI R83, RZ, 0x18, R83 ;  /* 0x00000018ff537819 */ /* 0x000fe20000011453 */
[----:B------:R-:W-:Y:S01]  /*6300*/  IMAD.SHL.U32 R118, R93, 0x100, RZ ;  /* 0x000001005d767824 */ /* 0x000fe200078e00ff */
[----:B------:R-:W-:Y:S01]  /*6310*/  PRMT R144, R85, 0x8880, RZ ;  /* 0x0000888055907816 */ /* 0x000fe200000000ff */
[----:B------:R-:W-:Y:S01]  /*6320*/  IMAD.SHL.U32 R103, R98, 0x100, RZ ;  /* 0x0000010062677824 */ /* 0x000fe200078e00ff */
[----:B------:R-:W-:Y:S01]  /*6330*/  SHF.R.S32.HI R82, RZ, 0x18, R82 ;  /* 0x00000018ff527819 */ /* 0x000fe20000011452 */
[----:B------:R-:W1:Y:S01]  /*6340*/  LDTM.x64 R4, tmem[UR4] ;  /* 0x00000004000479ee */ /* 0x000e620008340000 */
[----:B------:R-:W-:Y:S01]  /*6350*/  SHF.R.S32.HI R84, RZ, 0x18, R84 ;  /* 0x00000018ff547819 */ /* 0x000fe20000011454 */
[----:B------:R-:W-:Y:S01]  /*6360*/  NOP ;  /* 0x0000000000007918 */ /* 0x000fe20000000000 */
[----:B------:R-:W-:Y:S01]  /*6370*/  IADD3 R187, PT, PT, R187, 0x100, RZ ;  /* 0x00000100bbbb7810 */ /* 0x000fe20007ffe0ff */
[----:B------:R-:W-:Y:S01]  /*6380*/  BSSY.RECONVERGENT B0, `(.L_x_117) ;  /* 0x000011f000007945 */ /* 0x000fe20003800200 */
[----:B------:R-:W-:Y:S02]  /*6390*/  SHF.L.U32 R143, R85, 0x10, RZ ;  /* 0x00000010558f7819 */ /* 0x000fe400000006ff */
[----:B------:R-:W-:Y:S02]  /*63a0*/  LOP3.LUT R187, R187, 0xfefffff8, RZ, 0xc0, !PT ;  /* 0xfefffff8bbbb7812 */ /* 0x000fe400078ec0ff */
[----:B------:R-:W-:Y:S02]  /*63b0*/  PRMT R141, R86, 0x8880, RZ ;  /* 0x00008880568d7816 */ /* 0x000fe400000000ff */
[----:B-1----:R1:W-:Y:S01]  /*63c0*/  SYNCS.ARRIVE.TRANS64.RED.A1T0 RZ, [R187+URZ], RZ ;  /* 0x000000ffbbff79a7 */ /* 0x0023e200081004ff */
[C---:B------:R-:W-:Y:S02]  /*63d0*/  PRMT R138, R87.reuse, 0x8880, RZ ;  /* 0x00008880578a7816 */ /* 0x040fe400000000ff */
[----:B------:R-:W-:Y:S02]  /*63e0*/  SHF.L.U32 R137, R87, 0x10, RZ ;  /* 0x0000001057897819 */ /* 0x000fe400000006ff */
[C---:B------:R-:W-:Y:S02]  /*63f0*/  PRMT R135, R88.reuse, 0x8880, RZ ;  /* 0x0000888058877816 */ /* 0x040fe400000000ff */
[----:B------:R-:W-:Y:S02]  /*6400*/  SHF.L.U32 R134, R88, 0x10, RZ ;  /* 0x0000001058867819 */ /* 0x000fe400000006ff */
[C---:B------:R-:W-:Y:S02]  /*6410*/  PRMT R132, R89.reuse, 0x8880, RZ ;  /* 0x0000888059847816 */ /* 0x040fe400000000ff */
[----:B------:R-:W-:Y:S01]  /*6420*/  SHF.R.S32.HI R88, RZ, 0x18, R88 ;  /* 0x00000018ff587819 */ /* 0x000fe20000011458 */
[C---:B---3--:R-:W-:Y:S01]  /*6430*/  IMAD R0, R78.reuse, R4, RZ ;  /* 0x000000044e007224 */ /* 0x048fe200078e02ff */
[----:B------:R-:W-:Y:S01]  /*6440*/  SHF.L.U32 R131, R89, 0x10, RZ ;  /* 0x0000001059837819 */ /* 0x000fe200000006ff */
[----:B------:R-:W-:Y:S01]  /*6450*/  IMAD R2, R78, R5, RZ ;  /* 0x000000054e027224 */ /* 0x000fe200078e02ff */
[----:B------:R-:W-:Y:S01]  /*6460*/  PRMT R129, R90, 0x8880, RZ ;  /* 0x000088805a817816 */ /* 0x000fe200000000ff */
[----:B------:R-:W-:Y:S01]  /*6470*/  IMAD R3, R78, R6, RZ ;  /* 0x000000064e037224 */ /* 0x000fe200078e02ff */
[----:B------:R-:W-:Y:S01]  /*6480*/  SHF.L.U32 R128, R90, 0x10, RZ ;  /* 0x000000105a807819 */ /* 0x000fe200000006ff */
[----:B------:R-:W-:Y:S01]  /*6490*/  IMAD R0, R81, R80, R0 ;  /* 0x0000005051007224 */ /* 0x000fe200078e0200 */
[----:B------:R-:W-:Y:S01]  /*64a0*/  MOV R81, R144 ;  /* 0x0000009000517202 */ /* 0x000fe20000000f00 */
[----:B------:R-:W-:Y:S01]  /*64b0*/  IMAD R7, R78, R7, RZ ;  /* 0x000000074e077224 */ /* 0x000fe200078e02ff */
[----:B------:R-:W-:Y:S01]  /*64c0*/  PRMT R126, R91, 0x8880, RZ ;  /* 0x000088805b7e7816 */ /* 0x000fe200000000ff */
[-C--:B------:R-:W-:Y:S01]  /*64d0*/  IMAD R2, R83, R80.reuse, R2 ;  /* 0x0000005053027224 */ /* 0x080fe200078e0202 */
[----:B------:R-:W-:Y:S01]  /*64e0*/  PRMT R123, R92, 0x8880, RZ ;  /* 0x000088805c7b7816 */ /* 0x000fe200000000ff */
[----:B------:R-:W-:Y:S01]  /*64f0*/  IMAD R3, R82, R80, R3 ;  /* 0x0000005052037224 */ /* 0x000fe200078e0203 */
[----:B------:R-:W-:Y:S01]  /*6500*/  SHF.R.S32.HI R82, RZ, 0x18, R143 ;  /* 0x00000018ff527819 */ /* 0x000fe2000001148f */
[----:B------:R-:W-:Y:S01]  /*6510*/  IMAD R8, R78, R8, RZ ;  /* 0x000000084e087224 */ /* 0x000fe200078e02ff */
[----:B------:R-:W-:Y:S01]  /*6520*/  SHF.L.U32 R122, R92, 0x10, RZ ;  /* 0x000000105c7a7819 */ /* 0x000fe200000006ff */
[----:B------:R-:W-:Y:S01]  /*6530*/  IMAD R7, R84, R80, R7 ;  /* 0x0000005054077224 */ /* 0x000fe200078e0207 */
[C---:B------:R-:W-:Y:S01]  /*6540*/  PRMT R120, R93.reuse, 0x8880, RZ ;  /* 0x000088805d787816 */ /* 0x040fe200000000ff */
[C---:B------:R-:W-:Y:S01]  /*6550*/  IMAD R9, R78.reuse, R9, RZ ;  /* 0x000000094e097224 */ /* 0x040fe200078e02ff */
[----:B------:R-:W-:Y:S01]  /*6560*/  SHF.L.U32 R119, R93, 0x10, RZ ;  /* 0x000000105d777819 */ /* 0x000fe200000006ff */
[C---:B------:R-:W-:Y:S01]  /*6570*/  IMAD R10, R78.reuse, R10, RZ ;  /* 0x0000000a4e0a7224 */ /* 0x040fe200078e02ff */
[----:B------:R-:W-:Y:S01]  /*6580*/  I2IP.S8.S32.SAT R149, R7, R3, RZ ;  /* 0x0000000307957239 */ /* 0x000fe200000014ff */
[----:B------:R-:W-:Y:S01]  /*6590*/  IMAD R8, R81, R80, R8 ;  /* 0x0000005051087224 */ /* 0x000fe200078e0208 */
[----:B------:R-:W-:Y:S01]  /*65a0*/  MOV R81, R141 ;  /* 0x0000008d00517202 */ /* 0x000fe20000000f00 */
[----:B------:R-:W-:Y:S01]  /*65b0*/  IMAD R11, R78, R11, RZ ;  /* 0x0000000b4e0b7224 */ /* 0x000fe200078e02ff */
[----:B------:R-:W-:Y:S01]  /*65c0*/  I2IP.S8.S32.SAT R148, R2, R0, R149 ;  /* 0x0000000002947239 */ /* 0x000fe20000001495 */
[----:B------:R-:W-:Y:S01]  /*65d0*/  IMAD R9, R82, R80, R9 ;  /* 0x0000005052097224 */ /* 0x000fe200078e0209 */
[----:B------:R-:W-:Y:S01]  /*65e0*/  SHF.R.S32.HI R82, RZ, 0x18, R140 ;  /* 0x00000018ff527819 */ /* 0x000fe2000001148c */
[----:B------:R-:W-:Y:S01]  /*65f0*/  IMAD R12, R78, R12, RZ ;  /* 0x0000000c4e0c7224 */ /* 0x000fe200078e02ff */
[----:B------:R-:W-:Y:S01]  /*6600*/  PRMT R117, R94, 0x8880, RZ ;  /* 0x000088805e757816 */ /* 0x000fe200000000ff */
[C---:B------:R-:W-:Y:S01]  /*6610*/  IMAD R13, R78.reuse, R13, RZ ;  /* 0x0000000d4e0d7224 */ /* 0x040fe200078e02ff */
[----:B------:R-:W-:Y:S01]  /*6620*/  SHF.R.S32.HI R93, RZ, 0x18, R93 ;  /* 0x00000018ff5d7819 */ /* 0x000fe2000001145d */
[----:B------:R-:W-:Y:S01]  /*6630*/  IMAD R14, R78, R14, RZ ;  /* 0x0000000e4e0e7224 */ /* 0x000fe200078e02ff */
[----:B------:R-:W-:Y:S01]  /*6640*/  SHF.L.U32 R115, R94, 0x10, RZ ;  /* 0x000000105e737819 */ /* 0x000fe200000006ff */
[C---:B------:R-:W-:Y:S01]  /*6650*/  IMAD R15, R78.reuse, R15, RZ ;  /* 0x0000000f4e0f7224 */ /* 0x040fe200078e02ff */
[C---:B------:R-:W-:Y:S01]  /*6660*/  PRMT R111, R95.reuse, 0x8880, RZ ;  /* 0x000088805f6f7816 */ /* 0x040fe200000000ff */
[C---:B------:R-:W-:Y:S01]  /*6670*/  IMAD R4, R78.reuse, R16, RZ ;  /* 0x000000104e047224 */ /* 0x040fe200078e02ff */
[----:B------:R-:W-:Y:S01]  /*6680*/  SHF.L.U32 R110, R95, 0x10, RZ ;  /* 0x000000105f6e7819 */ /* 0x000fe200000006ff */
[----:B------:R-:W-:Y:S01]  /*6690*/  IMAD R5, R78, R17, RZ ;  /* 0x000000114e057224 */ /* 0x000fe200078e02ff */
[----:B------:R-:W-:Y:S01]  /*66a0*/  PRMT R116, R96, 0x8880, RZ ;  /* 0x0000888060747816 */ /* 0x000fe200000000ff */
[C---:B------:R-:W-:Y:S01]  /*66b0*/  IMAD R6, R78.reuse, R18, RZ ;  /* 0x000000124e067224 */ /* 0x040fe200078e02ff */
[C---:B------:R-:W-:Y:S01]  /*66c0*/  PRMT R108, R97.reuse, 0x8880, RZ ;  /* 0x00008880616c7816 */ /* 0x040fe200000000ff */
[C---:B------:R-:W-:Y:S01]  /*66d0*/  IMAD R19, R78.reuse, R19, RZ ;  /* 0x000000134e137224 */ /* 0x040fe200078e02ff */
[----:B------:R-:W-:Y:S01]  /*66e0*/  SHF.R.S32.HI R84, RZ, 0x18, R96 ;  /* 0x00000018ff547819 */ /* 0x000fe20000011460 */
[C---:B------:R-:W-:Y:S01]  /*66f0*/  IMAD R16, R78.reuse, R20, RZ ;  /* 0x000000144e107224 */ /* 0x040fe200078e02ff */
[----:B------:R-:W-:Y:S01]  /*6700*/  SHF.L.U32 R107, R97, 0x10, RZ ;  /* 0x00000010616b7819 */ /* 0x000fe200000006ff */
[----:B------:R-:W-:Y:S01]  /*6710*/  IMAD R17, R78, R21, RZ ;  /* 0x000000154e117224 */ /* 0x000fe200078e02ff */
[----:B------:R-:W-:Y:S01]  /*6720*/  PRMT R105, R98, 0x8880, RZ ;  /* 0x0000888062697816 */ /* 0x000fe200000000ff */
[----:B------:R-:W-:Y:S01]  /*6730*/  IMAD R18, R78, R22, RZ ;  /* 0x000000164e127224 */ /* 0x000fe200078e02ff */
[----:B------:R-:W-:Y:S01]  /*6740*/  SHF.L.U32 R104, R98, 0x10, RZ ;  /* 0x0000001062687819 */ /* 0x000fe200000006ff */
[C---:B------:R-:W-:Y:S01]  /*6750*/  IMAD R23, R78.reuse, R23, RZ ;  /* 0x000000174e177224 */ /* 0x040fe200078e02ff */
[C---:B------:R-:W-:Y:S01]  /*6760*/  PRMT R102, R99.reuse, 0x8880, RZ ;  /* 0x0000888063667816 */ /* 0x040fe200000000ff */
[C---:B------:R-:W-:Y:S01]  /*6770*/  IMAD R20, R78.reuse, R24, RZ ;  /* 0x000000184e147224 */ /* 0x040fe200078e02ff */
[----:B------:R-:W-:Y:S01]  /*6780*/  SHF.L.U32 R101, R99, 0x10, RZ ;  /* 0x0000001063657819 */ /* 0x000fe200000006ff */
[C---:B------:R-:W-:Y:S01]  /*6790*/  IMAD R21, R78.reuse, R25, RZ ;  /* 0x000000194e157224 */ /* 0x040fe200078e02ff */
[----:B------:R-:W-:Y:S01]  /*67a0*/  SHF.L.U32 R142, R85, 0x8, RZ ;  /* 0x00000008558e7819 */ /* 0x000fe200000006ff */
[C---:B------:R-:W-:Y:S01]  /*67b0*/  IMAD R22, R78.reuse, R26, RZ ;  /* 0x0000001a4e167224 */ /* 0x040fe200078e02ff */
[----:B------:R-:W-:Y:S01]  /*67c0*/  SHF.R.S32.HI R85, RZ, 0x18, R85 ;  /* 0x00000018ff557819 */ /* 0x000fe20000011455 */
[C---:B------:R-:W-:Y:S01]  /*67d0*/  IMAD R27, R78.reuse, R27, RZ ;  /* 0x0000001b4e1b7224 */ /* 0x040fe200078e02ff */
[----:B------:R-:W-:Y:S01]  /*67e0*/  SHF.R.S32.HI R83, RZ, 0x18, R142 ;  /* 0x00000018ff537819 */ /* 0x000fe2000001148e */
[----:B------:R-:W-:Y:S01]  /*67f0*/  IMAD R24, R78, R28, RZ ;  /* 0x0000001c4e187224 */ /* 0x000fe200078e02ff */
[----:B------:R-:W-:Y:S01]  /*6800*/  SHF.L.U32 R139, R86, 0x8, RZ ;  /* 0x00000008568b7819 */ /* 0x000fe200000006ff */
[----:B------:R-:W-:Y:S01]  /*6810*/  IMAD R25, R78, R29, RZ ;  /* 0x0000001d4e197224 */ /* 0x000fe200078e02ff */
[----:B------:R-:W-:Y:S01]  /*6820*/  SHF.R.S32.HI R86, RZ, 0x18, R86 ;  /* 0x00000018ff567819 */ /* 0x000fe20000011456 */
[-C--:B------:R-:W-:Y:S01]  /*6830*/  IMAD R10, R83, R80.reuse, R10 ;  /* 0x00000050530a7224 */ /* 0x080fe200078e020a */
[----:B------:R-:W-:Y:S01]  /*6840*/  SHF.R.S32.HI R83, RZ, 0x18, R139 ;  /* 0x00000018ff537819 */ /* 0x000fe2000001148b */
[-C--:B------:R-:W-:Y:S01]  /*6850*/  IMAD R11, R85, R80.reuse, R11 ;  /* 0x00000050550b7224 */ /* 0x080fe200078e020b */
[----:B------:R-:W-:Y:S01]  /*6860*/  SHF.R.S32.HI R85, RZ, 0x18, R133 ;  /* 0x00000018ff557819 */ /* 0x000fe20000011485 */
[-C--:B------:R-:W-:Y:S01]  /*6870*/  IMAD R12, R81, R80.reuse, R12 ;  /* 0x00000050510c7224 */ /* 0x080fe200078e020c */
[----:B------:R-:W-:Y:S01]  /*6880*/  SHF.L.U32 R136, R87, 0x8, RZ ;  /* 0x0000000857887819 */ /* 0x000fe200000006ff */
[----:B------:R-:W-:Y:S01]  /*6890*/  IMAD R13, R82, R80, R13 ;  /* 0x00000050520d7224 */ /* 0x000fe200078e020d */
[----:B------:R-:W-:Y:S01]  /*68a0*/  I2IP.S8.S32.SAT R150, R11, R10, RZ ;  /* 0x0000000a0b967239 */ /* 0x000fe200000014ff */
[----:B------:R-:W-:Y:S01]  /*68b0*/  IMAD R14, R83, R80, R14 ;  /* 0x00000050530e7224 */ /* 0x000fe200078e020e */
[----:B------:R-:W-:Y:S01]  /*68c0*/  SHF.R.S32.HI R82, RZ, 0x18, R137 ;  /* 0x00000018ff527819 */ /* 0x000fe20000011489 */
[----:B------:R-:W-:Y:S01]  /*68d0*/  IMAD.MOV.U32 R81, RZ, RZ, R138 ;  /* 0x000000ffff517224 */ /* 0x000fe200078e008a */
[----:B------:R-:W-:Y:S01]  /*68e0*/  I2IP.S8.S32.SAT R149, R9, R8, R150 ;  /* 0x0000000809957239 */ /* 0x000fe20000001496 */
[-C--:B------:R-:W-:Y:S01]  /*68f0*/  IMAD R15, R86, R80.reuse, R15 ;  /* 0x00000050560f7224 */ /* 0x080fe200078e020f */
[----:B------:R-:W-:Y:S01]  /*6900*/  MOV R83, R135 ;  /* 0x0000008700537202 */ /* 0x000fe20000000f00 */
[-C--:B------:R-:W-:Y:S01]  /*6910*/  IMAD R4, R81, R80.reuse, R4 ;  /* 0x0000005051047224 */ /* 0x080fe200078e0204 */
[----:B------:R-:W-:Y:S01]  /*6920*/  SHF.R.S32.HI R81, RZ, 0x18, R136 ;  /* 0x00000018ff517819 */ /* 0x000fe20000011488 */
[----:B------:R-:W-:Y:S01]  /*6930*/  IMAD R5, R82, R80, R5 ;  /* 0x0000005052057224 */ /* 0x000fe200078e0205 */
[----:B------:R-:W-:Y:S01]  /*6940*/  I2IP.S8.S32.SAT R151, R15, R14, RZ ;  /* 0x0000000e0f977239 */ /* 0x000fe200000014ff */
[C---:B------:R-:W-:Y:S01]  /*6950*/  IMAD R26, R78.reuse, R30, RZ ;  /* 0x0000001e4e1a7224 */ /* 0x040fe200078e02ff */
[----:B------:R-:W-:Y:S01]  /*6960*/  SHF.R.S32.HI R87, RZ, 0x18, R87 ;  /* 0x00000018ff577819 */ /* 0x000fe20000011457 */
[----:B------:R-:W-:Y:S01]  /*6970*/  IMAD R6, R81, R80, R6 ;  /* 0x0000005051067224 */ /* 0x000fe200078e0206 */
[----:B------:R-:W-:Y:S01]  /*6980*/  I2IP.S8.S32.SAT R150, R13, R12, R151 ;  /* 0x0000000c0d967239 */ /* 0x000fe20000001497 */
[----:B------:R-:W-:Y:S01]  /*6990*/  IMAD R31, R78, R31, RZ ;  /* 0x0000001f4e1f7224 */ /* 0x000fe200078e02ff */
[----:B------:R-:W-:Y:S01]  /*69a0*/  SHF.R.S32.HI R82, RZ, 0x18, R134 ;  /* 0x00000018ff527819 */ /* 0x000fe20000011486 */
[----:B------:R-:W-:Y:S01]  /*69b0*/  IMAD R19, R87, R80, R19 ;  /* 0x0000005057137224 */ /* 0x000fe200078e0213 */
[----:B------:R-:W-:Y:S01]  /*69c0*/  MOV R81, R132 ;  /* 0x0000008400517202 */ /* 0x000fe20000000f00 */
[-C--:B------:R-:W-:Y:S01]  /*69d0*/  IMAD R16, R83, R80.reuse, R16 ;  /* 0x0000005053107224 */ /* 0x080fe200078e0210 */
[----:B------:R-:W-:Y:S01]  /*69e0*/  SHF.L.U32 R130, R89, 0x8, RZ ;  /* 0x0000000859827819 */ /* 0x000fe200000006ff */
[----:B------:R-:W-:Y:S01]  /*69f0*/  IMAD R17, R82, R80, R17 ;  /* 0x0000005052117224 */ /* 0x000fe200078e0211 */
[----:B------:R-:W-:Y:S01]  /*6a00*/  I2IP.S8.S32.SAT R151, R19, R6, RZ ;  /* 0x0000000613977239 */ /* 0x000fe200000014ff */
[-C--:B------:R-:W-:Y:S01]  /*6a10*/  IMAD R18, R85, R80.reuse, R18 ;  /* 0x0000005055127224 */ /* 0x080fe200078e0212 */
[----:B------:R-:W-:Y:S01]  /*6a20*/  SHF.R.S32.HI R82, RZ, 0x18, R131 ;  /* 0x00000018ff527819 */ /* 0x000fe20000011483 */
[-C--:B------:R-:W-:Y:S01]  /*6a30*/  IMAD R23, R88, R80.reuse, R23 ;  /* 0x0000005058177224 */ /* 0x080fe200078e0217 */
[----:B------:R-:W-:Y:S01]  /*6a40*/  SHF.R.S32.HI R83, RZ, 0x18, R130 ;  /* 0x00000018ff537819 */ /* 0x000fe20000011482 */
[-C--:B------:R-:W-:Y:S01]  /*6a50*/  IMAD R20, R81, R80.reuse, R20 ;  /* 0x0000005051147224 */ /* 0x080fe200078e0214 */
[----:B------:R-:W-:Y:S01]  /*6a60*/  SHF.R.S32.HI R89, RZ, 0x18, R89 ;  /* 0x00000018ff597819 */ /* 0x000fe20000011459 */
[-C--:B------:R-:W-:Y:S01]  /*6a70*/  IMAD R21, R82, R80.reuse, R21 ;  /* 0x0000005052157224 */ /* 0x080fe200078e0215 */
[----:B------:R-:W-:Y:S01]  /*6a80*/  MOV R81, R129 ;  /* 0x0000008100517202 */ /* 0x000fe20000000f00 */
[-C--:B------:R-:W-:Y:S01]  /*6a90*/  IMAD R22, R83, R80.reuse, R22 ;  /* 0x0000005053167224 */ /* 0x080fe200078e0216 */
[----:B------:R-:W-:Y:S01]  /*6aa0*/  SHF.L.U32 R127, R90, 0x8, RZ ;  /* 0x000000085a7f7819 */ /* 0x000fe200000006ff */
[-C--:B------:R-:W-:Y:S01]  /*6ab0*/  IMAD R27, R89, R80.reuse, R27 ;  /* 0x00000050591b7224 */ /* 0x080fe200078e021b */
[----:B------:R-:W-:Y:S01]  /*6ac0*/  SHF.R.S32.HI R82, RZ, 0x18, R128 ;  /* 0x00000018ff527819 */ /* 0x000fe20000011480 */
[----:B------:R-:W-:Y:S01]  /*6ad0*/  IMAD R24, R81, R80, R24 ;  /* 0x0000005051187224 */ /* 0x000fe200078e0218 */
[----:B------:R-:W-:Y:S01]  /*6ae0*/  SHF.R.S32.HI R81, RZ, 0x18, R127 ;  /* 0x00000018ff517819 */ /* 0x000fe2000001147f */
[----:B------:R-:W-:Y:S01]  /*6af0*/  IMAD R28, R78, R32, RZ ;  /* 0x000000204e1c7224 */ /* 0x000fe200078e02ff */
[----:B------:R-:W-:Y:S01]  /*6b00*/  SHF.R.S32.HI R90, RZ, 0x18, R90 ;  /* 0x00000018ff5a7819 */ /* 0x000fe2000001145a */
[----:B------:R-:W-:Y:S01]  /*6b10*/  IMAD R25, R82, R80, R25 ;  /* 0x0000005052197224 */ /* 0x000fe200078e0219 */
[----:B------:R-:W-:Y:S01]  /*6b20*/  MOV R83, R126 ;  /* 0x0000007e00537202 */ /* 0x000fe20000000f00 */
[-C--:B------:R-:W-:Y:S01]  /*6b30*/  IMAD R26, R81, R80.reuse, R26 ;  /* 0x00000050511a7224 */ /* 0x080fe200078e021a */
[----:B------:R-:W-:Y:S01]  /*6b40*/  SHF.L.U32 R124, R91, 0x8, RZ ;  /* 0x000000085b7c7819 */ /* 0x000fe200000006ff */
[----:B------:R-:W-:Y:S01]  /*6b50*/  IMAD R29, R78, R33, RZ ;  /* 0x000000214e1d7224 */ /* 0x000fe200078e02ff */
[----:B------:R-:W-:Y:S01]  /*6b60*/  SHF.R.S32.HI R82, RZ, 0x18, R125 ;  /* 0x00000018ff527819 */ /* 0x000fe2000001147d */
[----:B------:R-:W-:Y:S01]  /*6b70*/  IMAD R31, R90, R80, R31 ;  /* 0x000000505a1f7224 */ /* 0x000fe200078e021f */
[----:B------:R-:W-:Y:S01]  /*6b80*/  SHF.R.S32.HI R85, RZ, 0x18, R124 ;  /* 0x00000018ff557819 */ /* 0x000fe2000001147c */
[C---:B------:R-:W-:Y:S01]  /*6b90*/  IMAD R30, R78.reuse, R34, RZ ;  /* 0x000000224e1e7224 */ /* 0x040fe200078e02ff */
[----:B------:R-:W-:Y:S01]  /*6ba0*/  I2IP.S8.S32.SAT R151, R5, R4, R151 ;  /* 0x0000000405977239 */ /* 0x000fe20000001497 */
[----:B------:R-:W-:Y:S01]  /*6bb0*/  IMAD R28, R83, R80, R28 ;  /* 0x00000050531c7224 */ /* 0x000fe200078e021c */
[----:B------:R-:W-:Y:S01]  /*6bc0*/  SHF.R.S32.HI R91, RZ, 0x18, R91 ;  /* 0x00000018ff5b7819 */ /* 0x000fe2000001145b */
[----:B------:R-:W-:Y:S01]  /*6bd0*/  IMAD R35, R78, R35, RZ ;  /* 0x000000234e237224 */ /* 0x000fe200078e02ff */
[----:B------:R-:W-:Y:S01]  /*6be0*/  I2IP.S8.S32.SAT R160, R23, R18, RZ ;  /* 0x0000001217a07239 */ /* 0x000fe200000014ff */
[----:B------:R-:W-:Y:S01]  /*6bf0*/  IMAD R29, R82, R80, R29 ;  /* 0x00000050521d7224 */ /* 0x000fe200078e021d */
[----:B------:R3:W-:Y:S01]  /*6c00*/  STS.128 [R179+UR43+0x2200], R148 ;  /* 0x00220094b3007988 */ /* 0x0007e20008000c2b */
[----:B------:R-:W-:Y:S01]  /*6c10*/  IMAD R32, R78, R36, RZ ;  /* 0x000000244e207224 */ /* 0x000fe200078e02ff */
[----:B------:R-:W-:Y:S01]  /*6c20*/  I2IP.S8.S32.SAT R160, R17, R16, R160 ;  /* 0x0000001011a07239 */ /* 0x000fe200000014a0 */
[----:B------:R-:W-:Y:S01]  /*6c30*/  IMAD R30, R85, R80, R30 ;  /* 0x00000050551e7224 */ /* 0x000fe200078e021e */
[----:B------:R-:W-:Y:S01]  /*6c40*/  I2IP.S8.S32.SAT R161, R27, R22, RZ ;  /* 0x000000161ba17239 */ /* 0x000fe200000014ff */
[----:B------:R-:W-:Y:S01]  /*6c50*/  IMAD.MOV.U32 R81, RZ, RZ, R123 ;  /* 0x000000ffff517224 */ /* 0x000fe200078e007b */
[----:B------:R-:W-:Y:S01]  /*6c60*/  SHF.L.U32 R121, R92, 0x8, RZ ;  /* 0x000000085c797819 */ /* 0x000fe200000006ff */
[----:B------:R-:W-:Y:S01]  /*6c70*/  IMAD R35, R91, R80, R35 ;  /* 0x000000505b237224 */ /* 0x000fe200078e0223 */
[----:B------:R-:W-:Y:S01]  /*6c80*/  SHF.R.S32.HI R82, RZ, 0x18, R122 ;  /* 0x00000018ff527819 */ /* 0x000fe2000001147a */
[C---:B------:R-:W-:Y:S01]  /*6c90*/  IMAD R33, R78.reuse, R37, RZ ;  /* 0x000000254e217224 */ /* 0x040fe200078e02ff */
[----:B------:R-:W-:Y:S01]  /*6ca0*/  I2IP.S8.S32.SAT R161, R21, R20, R161 ;  /* 0x0000001415a17239 */ /* 0x000fe200000014a1 */
[----:B------:R-:W-:Y:S01]  /*6cb0*/  IMAD R32, R81, R80, R32 ;  /* 0x0000005051207224 */ /* 0x000fe200078e0220 */
[----:B------:R-:W-:Y:S01]  /*6cc0*/  SHF.R.S32.HI R81, RZ, 0x18, R121 ;  /* 0x00000018ff517819 */ /* 0x000fe20000011479 */
[C---:B------:R-:W-:Y:S01]  /*6cd0*/  IMAD R34, R78.reuse, R38, RZ ;  /* 0x000000264e227224 */ /* 0x040fe200078e02ff */
[----:B------:R-:W-:Y:S01]  /*6ce0*/  SHF.R.S32.HI R92, RZ, 0x18, R92 ;  /* 0x00000018ff5c7819 */ /* 0x000fe2000001145c */
[----:B------:R-:W-:Y:S01]  /*6cf0*/  IMAD R39, R78, R39, RZ ;  /* 0x000000274e277224 */ /* 0x000fe200078e02ff */
[----:B------:R-:W-:Y:S01]  /*6d00*/  I2IP.S8.S32.SAT R162, R31, R26, RZ ;  /* 0x0000001a1fa27239 */ /* 0x000fe200000014ff */
[----:B------:R-:W-:Y:S01]  /*6d10*/  IMAD R33, R82, R80, R33 ;  /* 0x0000005052217224 */ /* 0x000fe200078e0221 */
[----:B------:R-:W-:Y:S01]  /*6d20*/  MOV R83, R120 ;  /* 0x0000007800537202 */ /* 0x000fe20000000f00 */
[C---:B------:R-:W-:Y:S01]  /*6d30*/  IMAD R36, R78.reuse, R40, RZ ;  /* 0x000000284e247224 */ /* 0x040fe200078e02ff */
[----:B------:R-:W-:Y:S01]  /*6d40*/  I2IP.S8.S32.SAT R162, R25, R24, R162 ;  /* 0x0000001819a27239 */ /* 0x000fe200000014a2 */
[----:B------:R-:W-:Y:S01]  /*6d50*/  IMAD R34, R81, R80, R34 ;  /* 0x0000005051227224 */ /* 0x000fe200078e0222 */
[----:B------:R-:W-:Y:S01]  /*6d60*/  SHF.R.S32.HI R82, RZ, 0x18, R119 ;  /* 0x00000018ff527819 */ /* 0x000fe20000011477 */
[----:B------:R-:W-:Y:S01]  /*6d70*/  IMAD R37, R78, R41, RZ ;  /* 0x000000294e257224 */ /* 0x000fe200078e02ff */
[----:B------:R-:W-:Y:S01]  /*6d80*/  I2IP.S8.S32.SAT R163, R35, R30, RZ ;  /* 0x0000001e23a37239 */ /* 0x000fe200000014ff */
[----:B------:R-:W-:Y:S01]  /*6d90*/  IMAD R39, R92, R80, R39 ;  /* 0x000000505c277224 */ /* 0x000fe200078e0227 */
[----:B------:R-:W-:Y:S01]  /*6da0*/  SHF.R.S32.HI R85, RZ, 0x18, R118 ;  /* 0x00000018ff557819 */ /* 0x000fe20000011476 */
[C---:B------:R-:W-:Y:S01]  /*6db0*/  IMAD R38, R78.reuse, R42, RZ ;  /* 0x0000002a4e267224 */ /* 0x040fe200078e02ff */
[----:B------:R-:W-:Y:S01]  /*6dc0*/  I2IP.S8.S32.SAT R163, R29, R28, R163 ;  /* 0x0000001c1da37239 */ /* 0x000fe200000014a3 */
[----:B------:R-:W-:Y:S01]  /*6dd0*/  IMAD R36, R83, R80, R36 ;  /* 0x0000005053247224 */ /* 0x000fe200078e0224 */
[----:B------:R-:W-:Y:S01]  /*6de0*/  I2IP.S8.S32.SAT R168, R39, R34, RZ ;  /* 0x0000002227a87239 */ /* 0x000fe200000014ff */
[----:B------:R-:W-:Y:S01]  /*6df0*/  IMAD R43, R78, R43, RZ ;  /* 0x0000002b4e2b7224 */ /* 0x000fe200078e02ff */
[----:B------:R-:W-:Y:S01]  /*6e00*/  MOV R81, R117 ;  /* 0x0000007500517202 */ /* 0x000fe20000000f00 */
[----:B------:R-:W-:Y:S01]  /*6e10*/  IMAD R37, R82, R80, R37 ;  /* 0x0000005052257224 */ /* 0x000fe200078e0225 */
[----:B------:R3:W-:Y:S01]  /*6e20*/  STS.128 [R178+0x2200], R160 ;  /* 0x002200a0b2007388 */ /* 0x0007e20000000c00 */
[----:B------:R-:W-:Y:S01]  /*6e30*/  IMAD R40, R78, R44, RZ ;  /* 0x0000002c4e287224 */ /* 0x000fe200078e02ff */
[----:B------:R-:W-:Y:S01]  /*6e40*/  I2IP.S8.S32.SAT R168, R33, R32, R168 ;  /* 0x0000002021a87239 */ /* 0x000fe200000014a8 */
[-C--:B------:R-:W-:Y:S01]  /*6e50*/  IMAD R38, R85, R80.reuse, R38 ;  /* 0x0000005055267224 */ /* 0x080fe200078e0226 */
[----:B------:R-:W-:Y:S01]  /*6e60*/  SHF.L.U32 R112, R94, 0x8, RZ ;  /* 0x000000085e707819 */ /* 0x000fe200000006ff */
[-C--:B------:R-:W-:Y:S01]  /*6e70*/  IMAD R43, R93, R80.reuse, R43 ;  /* 0x000000505d2b7224 */ /* 0x080fe200078e022b */
[----:B------:R-:W-:Y:S01]  /*6e80*/  SHF.R.S32.HI R82, RZ, 0x18, R115 ;  /* 0x00000018ff527819 */ /* 0x000fe20000011473 */
[C---:B------:R-:W-:Y:S01]  /*6e90*/  IMAD R41, R78.reuse, R45, RZ ;  /* 0x0000002d4e297224 */ /* 0x040fe200078e02ff */
[----:B------:R-:W-:Y:S01]  /*6ea0*/  MOV R83, R111 ;  /* 0x0000006f00537202 */ /* 0x000fe20000000f00 */
[----:B------:R-:W-:Y:S01]  /*6eb0*/  IMAD R40, R81, R80, R40 ;  /* 0x0000005051287224 */ /* 0x000fe200078e0228 */
[----:B------:R-:W-:Y:S01]  /*6ec0*/  SHF.R.S32.HI R81, RZ, 0x18, R112 ;  /* 0x00000018ff517819 */ /* 0x000fe20000011470 */
[C---:B------:R-:W-:Y:S01]  /*6ed0*/  IMAD R42, R78.reuse, R46, RZ ;  /* 0x0000002e4e2a7224 */ /* 0x040fe200078e02ff */
[----:B------:R-:W-:Y:S01]  /*6ee0*/  SHF.R.S32.HI R94, RZ, 0x18, R94 ;  /* 0x00000018ff5e7819 */ /* 0x000fe2000001145e */
[----:B------:R-:W-:Y:S01]  /*6ef0*/  IMAD R47, R78, R47, RZ ;  /* 0x0000002f4e2f7224 */ /* 0x000fe200078e02ff */
[----:B------:R-:W-:Y:S01]  /*6f00*/  I2IP.S8.S32.SAT R169, R43, R38, RZ ;  /* 0x000000262ba97239 */ /* 0x000fe200000014ff */
[----:B------:R-:W-:Y:S01]  /*6f10*/  IMAD R41, R82, R80, R41 ;  /* 0x0000005052297224 */ /* 0x000fe200078e0229 */
[----:B------:R-:W-:Y:S01]  /*6f20*/  SHF.L.U32 R109, R95, 0x8, RZ ;  /* 0x000000085f6d7819 */ /* 0x000fe200000006ff */
[C---:B------:R-:W-:Y:S01]  /*6f30*/  IMAD R44, R78.reuse, R48, RZ ;  /* 0x000000304e2c7224 */ /* 0x040fe200078e02ff */
[----:B------:R-:W-:Y:S01]  /*6f40*/  I2IP.S8.S32.SAT R169, R37, R36, R169 ;  /* 0x0000002425a97239 */ /* 0x000fe200000014a9 */
[----:B------:R-:W-:Y:S01]  /*6f50*/  IMAD R42, R81, R80, R42 ;  /* 0x00000050512a7224 */ /* 0x000fe200078e022a */
[----:B------:R-:W-:Y:S01]  /*6f60*/  SHF.R.S32.HI R82, RZ, 0x18, R110 ;  /* 0x00000018ff527819 */ /* 0x000fe2000001146e */
[----:B------:R-:W-:Y:S01]  /*6f70*/  IMAD R45, R78, R49, RZ ;  /* 0x000000314e2d7224 */ /* 0x000fe200078e02ff */
[----:B------:R-:W-:Y:S01]  /*6f80*/  MOV R81, R116 ;  /* 0x0000007400517202 */ /* 0x000fe20000000f00 */
[----:B------:R-:W-:Y:S01]  /*6f90*/  IMAD R47, R94, R80, R47 ;  /* 0x000000505e2f7224 */ /* 0x000fe200078e022f */
[----:B------:R-:W-:Y:S01]  /*6fa0*/  SHF.R.S32.HI R85, RZ, 0x18, R109 ;  /* 0x00000018ff557819 */ /* 0x000fe2000001146d */
[C---:B------:R-:W-:Y:S01]  /*6fb0*/  IMAD R46, R78.reuse, R50, RZ ;  /* 0x000000324e2e7224 */ /* 0x040fe200078e02ff */
[----:B------:R-:W-:Y:S01]  /*6fc0*/  SHF.R.S32.HI R95, RZ, 0x18, R95 ;  /* 0x00000018ff5f7819 */ /* 0x000fe2000001145f */
[----:B------:R-:W-:Y:S01]  /*6fd0*/  IMAD R44, R83, R80, R44 ;  /* 0x00000050532c7224 */ /* 0x000fe200078e022c */
[----:B------:R-:W-:Y:S01]  /*6fe0*/  I2IP.S8.S32.SAT R170, R47, R42, RZ ;  /* 0x0000002a2faa7239 */ /* 0x000fe200000014ff */
[----:B------:R-:W-:Y:S01]  /*6ff0*/  IMAD R51, R78, R51, RZ ;  /* 0x000000334e337224 */ /* 0x000fe200078e02ff */
[----:B------:R-:W-:Y:S01]  /*7000*/  SHF.L.U32 R113, R96, 0x8, RZ ;  /* 0x0000000860717819 */ /* 0x000fe200000006ff */
[----:B------:R-:W-:Y:S01]  /*7010*/  IMAD R45, R82, R80, R45 ;  /* 0x00000050522d7224 */ /* 0x000fe200078e022d */
[----:B------:R-:W-:Y:S01]  /*7020*/  I2IP.S8.S32.SAT R170, R41, R40, R170 ;  /* 0x0000002829aa7239 */ /* 0x000fe200000014aa */
[C---:B------:R-:W-:Y:S01]  /*7030*/  IMAD R48, R78.reuse, R52, RZ ;  /* 0x000000344e307224 */ /* 0x040fe200078e02ff */
[----:B------:R-:W-:Y:S01]  /*7040*/  SHF.R.S32.HI R82, RZ, 0x18, R114 ;  /* 0x00000018ff527819 */ /* 0x000fe20000011472 */
[-C--:B------:R-:W-:Y:S01]  /*7050*/  IMAD R46, R85, R80.reuse, R46 ;  /* 0x00000050552e7224 */ /* 0x080fe200078e022e */
[----:B------:R-:W-:Y:S01]  /*7060*/  SHF.R.S32.HI R83, RZ, 0x18, R113 ;  /* 0x00000018ff537819 */ /* 0x000fe20000011471 */
[C---:B------:R-:W-:Y:S01]  /*7070*/  IMAD R49, R78.reuse, R53, RZ ;  /* 0x000000354e317224 */ /* 0x040fe200078e02ff */
[----:B------:R-:W-:Y:S01]  /*7080*/  SHF.R.S32.HI R96, RZ, 0x18, R97 ;  /* 0x00000018ff607819 */ /* 0x000fe20000011461 */
[----:B------:R-:W-:Y:S01]  /*7090*/  IMAD R51, R95, R80, R51 ;  /* 0x000000505f337224 */ /* 0x000fe200078e0233 */
[----:B------:R-:W-:Y:S01]  /*70a0*/  SHF.L.U32 R106, R97, 0x8, RZ ;  /* 0x00000008616a7819 */ /* 0x000fe200000006ff */
[C---:B------:R-:W-:Y:S01]  /*70b0*/  IMAD R50, R78.reuse, R54, RZ ;  /* 0x000000364e327224 */ /* 0x040fe200078e02ff */
[----:B------:R-:W-:Y:S01]  /*70c0*/  SHF.R.S32.HI R97, RZ, 0x18, R98 ;  /* 0x00000018ff617819 */ /* 0x000fe20000011462 */
[----:B------:R-:W-:Y:S01]  /*70d0*/  IMAD R48, R81, R80, R48 ;  /* 0x0000005051307224 */ /* 0x000fe200078e0230 */
[----:B------:R-:W-:Y:S01]  /*70e0*/  I2IP.S8.S32.SAT R171, R51, R46, RZ ;  /* 0x0000002e33ab7239 */ /* 0x000fe200000014ff */
[----:B------:R-:W-:Y:S01]  /*70f0*/  IMAD R55, R78, R55, RZ ;  /* 0x000000374e377224 */ /* 0x000fe200078e02ff */
[----:B------:R-:W-:Y:S01]  /*7100*/  SHF.R.S32.HI R98, RZ, 0x18, R99 ;  /* 0x00000018ff627819 */ /* 0x000fe20000011463 */
[----:B------:R-:W-:Y:S01]  /*7110*/  IMAD R49, R82, R80, R49 ;  /* 0x0000005052317224 */ /* 0x000fe200078e0231 */
[----:B------:R-:W-:Y:S01]  /*7120*/  I2IP.S8.S32.SAT R171, R45, R44, R171 ;  /* 0x0000002c2dab7239 */ /* 0x000fe200000014ab */
[C---:B------:R-:W-:Y:S01]  /*7130*/  IMAD R52, R78.reuse, R56, RZ ;  /* 0x000000384e347224 */ /* 0x040fe200078e02ff */
[----:B------:R-:W-:Y:S01]  /*7140*/  SHF.R.S32.HI R82, RZ, 0x18, R107 ;  /* 0x00000018ff527819 */ /* 0x000fe2000001146b */
[-C--:B------:R-:W-:Y:S01]  /*7150*/  IMAD R50, R83, R80.reuse, R50 ;  /* 0x0000005053327224 */ /* 0x080fe200078e0232 */
[----:B------:R-:W-:Y:S01]  /*7160*/  SHF.R.S32.HI R83, RZ, 0x18, R106 ;  /* 0x00000018ff537819 */ /* 0x000fe2000001146a */
[----:B------:R-:W-:Y:S01]  /*7170*/  IMAD.MOV.U32 R81, RZ, RZ, R108 ;  /* 0x000000ffff517224 */ /* 0x000fe200078e006c */
[----:B------:R3:W-:Y:S01]  /*7180*/  STS.128 [R177+0x2200], R168 ;  /* 0x002200a8b1007388 */ /* 0x0007e20000000c00 */
[----:B------:R-:W-:Y:S01]  /*7190*/  IMAD R53, R78, R57, RZ ;  /* 0x000000394e357224 */ /* 0x000fe200078e02ff */
[----:B------:R-:W-:Y:S01]  /*71a0*/  SHF.L.U32 R100, R99, 0x8, RZ ;  /* 0x0000000863647819 */ /* 0x000fe200000006ff */
[----:B------:R-:W-:Y:S01]  /*71b0*/  IMAD R55, R84, R80, R55 ;  /* 0x0000005054377224 */ /* 0x000fe200078e0237 */
[----:B-1----:R-:W-:Y:S01]  /*71c0*/  IADD3 R187, PT, PT, R76, 0x1, RZ ;  /* 0x000000014cbb7810 */ /* 0x002fe20007ffe0ff */
[C---:B------:R-:W-:Y:S01]  /*71d0*/  IMAD R54, R78.reuse, R58, RZ ;  /* 0x0000003a4e367224 */ /* 0x040fe200078e02ff */
[----:B------:R-:W-:Y:S01]  /*71e0*/  SHF.R.S32.HI R85, RZ, 0x18, R100 ;  /* 0x00000018ff557819 */ /* 0x000fe20000011464 */
[----:B------:R-:W-:Y:S01]  /*71f0*/  IMAD R52, R81, R80, R52 ;  /* 0x0000005051347224 */ /* 0x000fe200078e0234 */
[----:B------:R-:W-:Y:S01]  /*7200*/  I2IP.S8.S32.SAT R192, R55, R50, RZ ;  /* 0x0000003237c07239 */ /* 0x000fe200000014ff */
[----:B------:R-:W-:Y:S01]  /*7210*/  IMAD R59, R78, R59, RZ ;  /* 0x0000003b4e3b7224 */ /* 0x000fe200078e02ff */
[----:B------:R-:W-:Y:S01]  /*7220*/  MOV R81, R105 ;  /* 0x0000006900517202 */ /* 0x000fe20000000f00 */
[----:B------:R-:W-:Y:S01]  /*7230*/  IMAD R53, R82, R80, R53 ;  /* 0x0000005052357224 */ /* 0x000fe200078e0235 */
[----:B------:R-:W-:Y:S01]  /*7240*/  I2IP.S8.S32.SAT R192, R49, R48, R192 ;  /* 0x0000003031c07239 */ /* 0x000fe200000014c0 */
[----:B------:R-:W-:Y:S01]  /*7250*/  IMAD R56, R78, R60, RZ ;  /* 0x0000003c4e387224 */ /* 0x000fe200078e02ff */
[----:B------:R-:W-:Y:S01]  /*7260*/  SHF.R.S32.HI R82, RZ, 0x18, R104 ;  /* 0x00000018ff527819 */ /* 0x000fe20000011468 */
[----:B------:R-:W-:Y:S01]  /*7270*/  IMAD R54, R83, R80, R54 ;  /* 0x0000005053367224 */ /* 0x000fe200078e0236 */
[----:B------:R-:W-:Y:S01]  /*7280*/  MOV R83, R102 ;  /* 0x0000006600537202 */ /* 0x000fe20000000f00 */
[-C--:B------:R-:W-:Y:S02]  /*7290*/  IMAD R59, R96, R80.reuse, R59 ;  /* 0x00000050603b7224 */ /* 0x080fe400078e023b */
[C---:B------:R-:W-:Y:S02]  /*72a0*/  IMAD R57, R78.reuse, R61, RZ ;  /* 0x0000003d4e397224 */ /* 0x040fe400078e02ff */
[----:B------:R-:W-:Y:S01]  /*72b0*/  IMAD R56, R81, R80, R56 ;  /* 0x0000005051387224 */ /* 0x000fe200078e0238 */
[----:B------:R-:W-:Y:S01]  /*72c0*/  SHF.R.S32.HI R81, RZ, 0x18, R103 ;  /* 0x00000018ff517819 */ /* 0x000fe20000011467 */
[C---:B------:R-:W-:Y:S01]  /*72d0*/  IMAD R58, R78.reuse, R62, RZ ;  /* 0x0000003e4e3a7224 */ /* 0x040fe200078e02ff */
[----:B------:R-:W-:Y:S01]  /*72e0*/  I2IP.S8.S32.SAT R193, R59, R54, RZ ;  /* 0x000000363bc17239 */ /* 0x000fe200000014ff */
[----:B------:R-:W-:Y:S02]  /*72f0*/  IMAD R63, R78, R63, RZ ;  /* 0x0000003f4e3f7224 */ /* 0x000fe400078e02ff */
[----:B------:R-:W-:Y:S01]  /*7300*/  IMAD R57, R82, R80, R57 ;  /* 0x0000005052397224 */ /* 0x000fe200078e0239 */
[----:B------:R-:W-:Y:S01]  /*7310*/  SHF.R.S32.HI R82, RZ, 0x18, R101 ;  /* 0x00000018ff527819 */ /* 0x000fe20000011465 */
[C---:B------:R-:W-:Y:S01]  /*7320*/  IMAD R60, R78.reuse, R64, RZ ;  /* 0x000000404e3c7224 */ /* 0x040fe200078e02ff */
[----:B------:R-:W-:Y:S01]  /*7330*/  I2IP.S8.S32.SAT R193, R53, R52, R193 ;  /* 0x0000003435c17239 */ /* 0x000fe200000014c1 */
[-C--:B------:R-:W-:Y:S02]  /*7340*/  IMAD R58, R81, R80.reuse, R58 ;  /* 0x00000050513a7224 */ /* 0x080fe400078e023a */
[C---:B------:R-:W-:Y:S02]  /*7350*/  IMAD R61, R78.reuse, R65, RZ ;  /* 0x000000414e3d7224 */ /* 0x040fe400078e02ff */
[-C--:B------:R-:W-:Y:S02]  /*7360*/  IMAD R63, R97, R80.reuse, R63 ;  /* 0x00000050613f7224 */ /* 0x080fe400078e023f */
[----:B------:R-:W-:Y:S02]  /*7370*/  IMAD R60, R83, R80, R60 ;  /* 0x00000050533c7224 */ /* 0x000fe400078e023c */
[----:B------:R-:W-:Y:S01]  /*7380*/  IMAD R62, R78, R66, RZ ;  /* 0x000000424e3e7224 */ /* 0x000fe200078e02ff */
[----:B------:R-:W-:Y:S01]  /*7390*/  I2IP.S8.S32.SAT R194, R63, R58, RZ ;  /* 0x0000003a3fc27239 */ /* 0x000fe200000014ff */
[----:B------:R-:W-:Y:S02]  /*73a0*/  IMAD R61, R82, R80, R61 ;  /* 0x00000050523d7224 */ /* 0x000fe400078e023d */
[----:B------:R-:W-:Y:S01]  /*73b0*/  IMAD R67, R78, R67, RZ ;  /* 0x000000434e437224 */ /* 0x000fe200078e02ff */
[----:B------:R-:W-:Y:S01]  /*73c0*/  I2IP.S8.S32.SAT R194, R57, R56, R194 ;  /* 0x0000003839c27239 */ /* 0x000fe200000014c2 */
[-C--:B------:R-:W-:Y:S02]  /*73d0*/  IMAD R62, R85, R80.reuse, R62 ;  /* 0x00000050553e7224 */ /* 0x080fe400078e023e */
[----:B------:R-:W-:Y:S05]  /*73e0*/  IMAD R67, R98, R80, R67 ;  /* 0x0000005062437224 */ /* 0x000fea00078e0243 */
[----:B------:R-:W-:Y:S04]  /*73f0*/  I2IP.S8.S32.SAT R189, R67, R62, RZ ;  /* 0x0000003e43bd7239 */ /* 0x000fe800000014ff */
[----:B------:R-:W-:Y:S05]  /*7400*/  I2IP.S8.S32.SAT R195, R61, R60, R189 ;  /* 0x0000003c3dc37239 */ /* 0x000fea00000014bd */
[----:B------:R3:W-:Y:S01]  /*7410*/  STS.128 [R176+0x2200], R192 ;  /* 0x002200c0b0007388 */ /* 0x0007e20000000c00 */
[----:B------:R-:W-:Y:S01]  /*7420*/  @!PT LDS RZ, [RZ] ;  /* 0x00000000fffff984 */ /* 0x000fe20000000800 */
[----:B------:R-:W-:Y:S01]  /*7430*/  @!PT LDS RZ, [RZ] ;  /* 0x00000000fffff984 */ /* 0x000fe20000000800 */
[----:B------:R-:W-:Y:S01]  /*7440*/  @!PT LDS RZ, [RZ] ;  /* 0x00000000fffff984 */ /* 0x000fe20000000800 */
[----:B------:R-:W-:Y:S01]  /*7450*/  @!PT LDS RZ, [RZ] ;  /* 0x00000000fffff984 */ /* 0x000fe20000000800 */
[----:B------:R1:W-:Y:S07]  /*7460*/  MEMBAR.ALL.CTA ;  /* 0x0000000000007992 */ /* 0x0003ee0000008000 */
[----:B-1----:R-:W1:Y:S02]  /*7470*/  FENCE.VIEW.ASYNC.S ;  /* 0x00000000000073c6 */ /* 0x002e640000000000 */
[----:B-1----:R-:W-:Y:S06]  /*7480*/  BAR.SYNC.DEFER_BLOCKING 0x1, 0x80 ;  /* 0x0042000000007b1d */ /* 0x002fec0000010000 */
[----:B------:R-:W-:Y:S05]  /*7490*/  @P0 BRA `(.L_x_118) ;  /* 0x0000000000340947 */ /* 0x000fea0003800000 */
[----:B------:R-:W-:Y:S01]  /*74a0*/  UIADD3 UR12, UPT, UPT, UR43, 0x2200, URZ ;  /* 0x000022002b0c7890 */ /* 0x000fe2000fffe0ff */
[----:B------:R-:W-:Y:S01]  /*74b0*/  R2UR UR9, R166 ;  /* 0x00000000a60972ca */ /* 0x000fe200000e0000 */
[----:B------:R-:W-:Y:S01]  /*74c0*/  UIADD3 UR10, UP0, UPT, UR46, 0x680, URZ ;  /* 0x000006802e0a7890 */ /* 0x000fe2000ff1e0ff */
[----:B------:R-:W-:Y:S01]  /*74d0*/  R2UR UR8, R165 ;  /* 0x00000000a50872ca */ /* 0x000fe200000e0000 */
[----:B------:R-:W-:Y:S02]  /*74e0*/  UMOV UR7, UR36 ;  /* 0x0000002400077c82 */ /* 0x000fe40008000000 */
[----:B------:R-:W-:Y:S01]  /*74f0*/  IMAD.U32 R185, RZ, RZ, UR12 ;  /* 0x0000000cffb97e24 */ /* 0x000fe2000f8e00ff */
[----:B------:R-:W-:Y:S04]  /*7500*/  UIADD3.X UR11, UPT, UPT, URZ, UR47, URZ, UP0, !UPT ;  /* 0x0000002fff0b7290 */ /* 0x000fe800087fe4ff */
[----:B------:R-:W-:Y:S03]  /*7510*/  R2UR UR4, R185 ;  /* 0x00000000b90472ca */ /* 0x000fe600000e0000 */
[----:B------:R-:W-:Y:S02]  /*7520*/  USHF.L.U32 UR5, UR9, 0x6, URZ ;  /* 0x0000000609057899 */ /* 0x000fe400080006ff */
[----:B------:R-:W-:Y:S09]  /*7530*/  USHF.L.U32 UR6, UR8, 0x7, URZ ;  /* 0x0000000708067899 */ /* 0x000ff200080006ff */
[----:B------:R1:W-:Y:S01]  /*7540*/  UTMASTG.3D [UR4], [UR10] ;  /* 0x000000040a0073b5 */ /* 0x0003e20008010000 */
[----:B------:R0:W-:Y:S01]  /*7550*/  UTMACMDFLUSH ;  /* 0x00000000000079b7 */ /* 0x0001e20000000000 */
[----:B-1----:R-:W-:Y:S04]  /*7560*/  DEPBAR.LE SB0, 0x0 ;  /* 0x000080000000791a */ /* 0x002fe80000000000 */
.L_x_118:
[----:B------:R-:W-:Y:S05]  /*7570*/  BSYNC.RECONVERGENT B0 ;  /* 0x0000000000007941 */ /* 0x000fea0003800200 */
.L_x_117:
[----:B------:R-:W-:Y:S01]  /*7580*/  BAR.SYNC.DEFER_BLOCKING 0x1, 0x80 ;  /* 0x0042000000007b1d */ /* 0x000fe20000010000 */
[----:B------:R-:W-:Y:S01]  /*7590*/  ISETP.NE.AND P2, PT, R186, RZ, PT ;  /* 0x000000ffba00720c */ /* 0x000fe20003f45270 */
[----:B------:R-:W-:Y:S01]  /*75a0*/  IMAD.IADD R166, R75, 0x1, R145 ;  /* 0x000000014ba67824 */ /* 0x000fe200078e0291 */
[----:B------:R-:W-:Y:S01]  /*75b0*/  ISETP.NE.AND P0, PT, R188, 0x2, PT ;  /* 0x00000002bc00780c */ /* 0x000fe20003f05270 */
[----:B------:R-:W-:Y:S01]  /*75c0*/  IMAD.IADD R165, R77, 0x1, R164 ;  /* 0x000000014da57824 */ /* 0x000fe200078e02a4 */
[----:B------:R-:W-:Y:S02]  /*75d0*/  ISETP.NE.AND P1, PT, R187, 0x4, PT ;  /* 0x00000004bb00780c */ /* 0x000fe40003f25270 */
[----:B------:R-:W-:Y:S02]  /*75e0*/  SEL R0, RZ, 0x1, P0 ;  /* 0x00000001ff007807 */ /* 0x000fe40000000000 */
[----:B------:R-:W-:Y:S02]  /*75f0*/  SEL R3, RZ, 0x1, P1 ;  /* 0x00000001ff037807 */ /* 0x000fe40000800000 */
[----:B------:R-:W-:Y:S02]  /*7600*/  LOP3.LUT R183, R183, R0, RZ, 0x3c, !PT ;  /* 0x00000000b7b77212 */ /* 0x000fe400078e3cff */
[----:B------:R-:W-:Y:S02]  /*7610*/  LOP3.LUT R184, R184, R3, RZ, 0x3c, !PT ;  /* 0x00000003b8b87212 */ /* 0x000fe400078e3cff */
[----:B------:R-:W-:Y:S02]  /*7620*/  @P2 R2UR UR36, R181 ;  /* 0x00000000b52422ca */ /* 0x000fe400000e0000 */
[----:B------:R-:W-:Y:S02]  /*7630*/  SEL R188, R188, RZ, P0 ;  /* 0x000000ffbcbc7207 */ /* 0x000fe40000000000 */
[----:B------:R-:W-:Y:S01]  /*7640*/  SEL R76, R187, RZ, P1 ;  /* 0x000000ffbb4c7207 */ /* 0x000fe20000800000 */
[----:B------:R-:W-:Y:S10]  /*7650*/  @P2 BRA `(.L_x_119) ;  /* 0xffffffdc00382947 */ /* 0x000ff4000383ffff */
[----:B------:R-:W-:Y:S05]  /*7660*/  EXIT ;  /* 0x000000000000794d */ /* 0x000fea0003800000 */
.L_x_25:
[----:B--2---:R2:W4:Y:S02]  /*7670*/  SYNCS.PHASECHK.TRANS64.TRYWAIT P0, [R3+URZ+0x130], R2 ;  /* 0x00013002030075a7 */ /* 0x00452400080011ff */
[----:B----4-:R-:W-:Y:S05]  /*7680*/  @!P0 NANOSLEEP.SYNCS 0x989680 ;  /* 0x009896800000895d */ /* 0x010fea0003900000 */
[----:B------:R-:W4:Y:S02]  /*7690*/  @!P0 SYNCS.PHASECHK.TRANS64 P0, [R3+URZ+0x130], R2 ;  /* 0x00013002030085a7 */ /* 0x000f2400080010ff */
[----:B----4-:R-:W-:Y:S05]  /*76a0*/  @!P0 BRA `(.L_x_25) ;  /* 0xfffffffc00f08947 */ /* 0x010fea000383ffff */
[----:B------:R-:W-:Y:S05]  /*76b0*/  BRA `(.L_x_120) ;  /* 0xffffffa000787947 */ /* 0x000fea000383ffff */
.L_x_28:
[----:B-1----:R-:W-:-:S07]  /*76c0*/  MOV R2, UR33 ;  /* 0x0000002100027c02 */ /* 0x002fce0008000f00 */
.L_x_121:
[----:B-1----:R1:W2:Y:S02]  /*76d0*/  SYNCS.PHASECHK.TRANS64.TRYWAIT P0, [R2+URZ+0x50], R5 ;  /* 0x00005005020075a7 */ /* 0x0022a400080011ff */
[----:B--2---:R-:W-:Y:S05]  /*76e0*/  @!P0 NANOSLEEP.SYNCS 0x989680 ;  /* 0x009896800000895d */ /* 0x004fea0003900000 */
[----:B------:R-:W2:Y:S02]  /*76f0*/  @!P0 SYNCS.PHASECHK.TRANS64 P0, [R2+URZ+0x50], R5 ;  /* 0x00005005020085a7 */ /* 0x000ea400080010ff */
[----:B--2---:R-:W-:Y:S05]  /*7700*/  @!P0 BRA `(.L_x_121) ;  /* 0xfffffffc00f08947 */ /* 0x004fea000383ffff */
[----:B------:R-:W-:Y:S05]  /*7710*/  BRA `(.L_x_27) ;  /* 0xffffffa000e07947 */ /* 0x000fea000383ffff */
.L_x_35:
[----:B-1----:R-:W-:-:S07]  /*7720*/  MOV R2, UR17 ;  /* 0x0000001100027c02 */ /* 0x002fce0008000f00 */
.L_x_122:
[----:B-1----:R1:W2:Y:S02]  /*7730*/  SYNCS.PHASECHK.TRANS64.TRYWAIT P0, [R2+URZ+0x50], R5 ;  /* 0x00005005020075a7 */ /* 0x0022a400080011ff */
[----:B--2---:R-:W-:Y:S05]  /*7740*/  @!P0 NANOSLEEP.SYNCS 0x989680 ;  /* 0x009896800000895d */ /* 0x004fea0003900000 */
[----:B------:R-:W2:Y:S02]  /*7750*/  @!P0 SYNCS.PHASECHK.TRANS64 P0, [R2+URZ+0x50], R5 ;  /* 0x00005005020085a7 */ /* 0x000ea400080010ff */
[----:B--2---:R-:W-:Y:S05]  /*7760*/  @!P0 BRA `(.L_x_122) ;  /* 0xfffffffc00f08947 */ /* 0x004fea000383ffff */
[----:B------:R-:W-:Y:S05]  /*7770*/  BRA `(.L_x_34) ;  /* 0xffffffa4009c7947 */ /* 0x000fea000383ffff */
.L_x_40:
[----:B-1----:R1:W2:Y:S02]  /*7780*/  SYNCS.PHASECHK.TRANS64.TRYWAIT P0, [R2+URZ+0xc0], R3 ;  /* 0x0000c003020075a7 */ /* 0x0022a400080011ff */
[----:B--2---:R-:W-:Y:S05]  /*7790*/  @!P0 NANOSLEEP.SYNCS 0x989680 ;  /* 0x009896800000895d */ /* 0x004fea0003900000 */
[----:B------:R-:W2:Y:S02]  /*77a0*/  @!P0 SYNCS.PHASECHK.TRANS64 P0, [R2+URZ+0xc0], R3 ;  /* 0x0000c003020085a7 */ /* 0x000ea400080010ff */
[----:B--2---:R-:W-:Y:S05]  /*77b0*/  @!P0 BRA `(.L_x_40) ;  /* 0xfffffffc00f08947 */ /* 0x004fea000383ffff */
[----:B------:R-:W-:Y:S05]  /*77c0*/  BRA `(.L_x_123) ;  /* 0xffffffa800407947 */ /* 0x000fea000383ffff */
.L_x_44:
[----:B---3--:R-:W-:-:S07]  /*77d0*/  MOV R0, UR5 ;  /* 0x0000000500007c02 */ /* 0x008fce0008000f00 */
.L_x_124:
[----:B-1----:R1:W2:Y:S02]  /*77e0*/  SYNCS.PHASECHK.TRANS64.TRYWAIT P0, [R0+URZ], R3 ;  /* 0x00000003000075a7 */ /* 0x0022a400080011ff */
[----:B--2---:R-:W-:Y:S05]  /*77f0*/  @!P0 NANOSLEEP.SYNCS 0x989680 ;  /* 0x009896800000895d */ /* 0x004fea0003900000 */
[----:B------:R-:W2:Y:S02]  /*7800*/  @!P0 SYNCS.PHASECHK.TRANS64 P0, [R0+URZ], R3 ;  /* 0x00000003000085a7 */ /* 0x000ea400080010ff */
[----:B--2---:R-:W-:Y:S05]  /*7810*/  @!P0 BRA `(.L_x_124) ;  /* 0xfffffffc00f08947 */ /* 0x004fea000383ffff */
[----:B------:R-:W-:Y:S05]  /*7820*/  BRA `(.L_x_125) ;  /* 0xffffffac00b07947 */ /* 0x000fea000383ffff */
.L_x_45:
[----:B---3--:R-:W-:-:S07]  /*7830*/  MOV R0, UR5 ;  /* 0x0000000500007c02 */ /* 0x008fce0008000f00 */
.L_x_126:
[----:B-1----:R1:W2:Y:S02]  /*7840*/  SYNCS.PHASECHK.TRANS64.TRYWAIT P0, [R0+URZ], R3 ;  /* 0x00000003000075a7 */ /* 0x0022a400080011ff */
[----:B--2---:R-:W-:Y:S05]  /*7850*/  @!P0 NANOSLEEP.SYNCS 0x989680 ;  /* 0x009896800000895d */ /* 0x004fea0003900000 */
[----:B------:R-:W2:Y:S02]  /*7860*/  @!P0 SYNCS.PHASECHK.TRANS64 P0, [R0+URZ], R3 ;  /* 0x00000003000085a7 */ /* 0x000ea400080010ff */
[----:B--2---:R-:W-:Y:S05]  /*7870*/  @!P0 BRA `(.L_x_126) ;  /* 0xfffffffc00f08947 */ /* 0x004fea000383ffff */
[----:B------:R-:W-:Y:S05]  /*7880*/  BRA `(.L_x_127) ;  /* 0xffffffac00bc7947 */ /* 0x000fea000383ffff */
.L_x_46:
[----:B---3--:R-:W-:-:S07]  /*7890*/  MOV R0, UR5 ;  /* 0x0000000500007c02 */ /* 0x008fce0008000f00 */
.L_x_128:
[----:B-1----:R1:W2:Y:S02]  /*78a0*/  SYNCS.PHASECHK.TRANS64.TRYWAIT P0, [R0+URZ], R3 ;  /* 0x00000003000075a7 */ /* 0x0022a400080011ff */
[----:B--2---:R-:W-:Y:S05]  /*78b0*/  @!P0 NANOSLEEP.SYNCS 0x989680 ;  /* 0x009896800000895d */ /* 0x004fea0003900000 */
[----:B------:R-:W2:Y:S02]  /*78c0*/  @!P0 SYNCS.PHASECHK.TRANS64 P0, [R0+URZ], R3 ;  /* 0x00000003000085a7 */ /* 0x000ea400080010ff */
[----:B--2---:R-:W-:Y:S05]  /*78d0*/  @!P0 BRA `(.L_x_128) ;  /* 0xfffffffc00f08947 */ /* 0x004fea000383ffff */
[----:B------:R-:W-:Y:S05]  /*78e0*/  BRA `(.L_x_129) ;  /* 0xffffffac00c87947 */ /* 0x000fea000383ffff */
.L_x_47:
[----:B---3--:R-:W-:-:S07]  /*78f0*/  MOV R0, UR5 ;  /* 0x0000000500007c02 */ /* 0x008fce0008000f00 */
.L_x_130:
[----:B-1----:R1:W2:Y:S02]  /*7900*/  SYNCS.PHASECHK.TRANS64.TRYWAIT P0, [R0+URZ], R3 ;  /* 0x00000003000075a7 */ /* 0x0022a400080011ff */
[----:B--2---:R-:W-:Y:S05]  /*7910*/  @!P0 NANOSLEEP.SYNCS 0x989680 ;  /* 0x009896800000895d */ /* 0x004fea0003900000 */
[----:B------:R-:W2:Y:S02]  /*7920*/  @!P0 SYNCS.PHASECHK.TRANS64 P0, [R0+URZ], R3 ;  /* 0x00000003000085a7 */ /* 0x000ea400080010ff */
[----:B--2---:R-:W-:Y:S05]  /*7930*/  @!P0 BRA `(.L_x_130) ;  /* 0xfffffffc00f08947 */ /* 0x004fea000383ffff */
[----:B------:R-:W-:Y:S05]  /*7940*/  BRA `(.L_x_131) ;  /* 0xffffffac00d47947 */ /* 0x000fea000383ffff */
.L_x_48:
[----:B---3--:R-:W-:-:S07]  /*7950*/  MOV R0, UR5 ;  /* 0x0000000500007c02 */ /* 0x008fce0008000f00 */
.L_x_132:
[----:B-1----:R1:W2:Y:S02]  /*7960*/  SYNCS.PHASECHK.TRANS64.TRYWAIT P0, [R0+URZ], R3 ;  /* 0x00000003000075a7 */ /* 0x0022a400080011ff */
[----:B--2---:R-:W-:Y:S05]  /*7970*/  @!P0 NANOSLEEP.SYNCS 0x989680 ;  /* 0x009896800000895d */ /* 0x004fea0003900000 */
[----:B------:R-:W2:Y:S02]  /*7980*/  @!P0 SYNCS.PHASECHK.TRANS64 P0, [R0+URZ], R3 ;  /* 0x00000003000085a7 */ /* 0x000ea400080010ff */
[----:B--2---:R-:W-:Y:S05]  /*7990*/  @!P0 BRA `(.L_x_132) ;  /* 0xfffffffc00f08947 */ /* 0x004fea000383ffff */
[----:B------:R-:W-:Y:S05]  /*79a0*/  BRA `(.L_x_133) ;  /* 0xffffffac00e07947 */ /* 0x000fea000383ffff */
.L_x_49:
[----:B---3--:R-:W-:-:S07]  /*79b0*/  MOV R0, UR5 ;  /* 0x0000000500007c02 */ /* 0x008fce0008000f00 */
.L_x_134:
[----:B-1----:R1:W2:Y:S02]  /*79c0*/  SYNCS.PHASECHK.TRANS64.TRYWAIT P0, [R0+URZ], R3 ;  /* 0x00000003000075a7 */ /* 0x0022a400080011ff */
[----:B--2---:R-:W-:Y:S05]  /*79d0*/  @!P0 NANOSLEEP.SYNCS 0x989680 ;  /* 0x009896800000895d */ /* 0x004fea0003900000 */
[----:B------:R-:W2:Y:S02]  /*79e0*/  @!P0 SYNCS.PHASECHK.TRANS64 P0, [R0+URZ], R3 ;  /* 0x00000003000085a7 */ /* 0x000ea400080010ff */
[----:B--2---:R-:W-:Y:S05]  /*79f0*/  @!P0 BRA `(.L_x_134) ;  /* 0xfffffffc00f08947 */ /* 0x004fea000383ffff */
[----:B------:R-:W-:Y:S05]  /*7a00*/  BRA `(.L_x_135) ;  /* 0xffffffac00ec7947 */ /* 0x000fea000383ffff */
.L_x_50:
[----:B---3--:R-:W-:-:S07]  /*7a10*/  MOV R0, UR5 ;  /* 0x0000000500007c02 */ /* 0x008fce0008000f00 */
.L_x_136:
[----:B-1----:R1:W2:Y:S02]  /*7a20*/  SYNCS.PHASECHK.TRANS64.TRYWAIT P0, [R0+URZ], R3 ;  /* 0x00000003000075a7 */ /* 0x0022a400080011ff */
[----:B--2---:R-:W-:Y:S05]  /*7a30*/  @!P0 NANOSLEEP.SYNCS 0x989680 ;  /* 0x009896800000895d */ /* 0x004fea0003900000 */
[----:B------:R-:W2:Y:S02]  /*7a40*/  @!P0 SYNCS.PHASECHK.TRANS64 P0, [R0+URZ], R3 ;  /* 0x00000003000085a7 */ /* 0x000ea400080010ff */
[----:B--2---:R-:W-:Y:S05]  /*7a50*/  @!P0 BRA `(.L_x_136) ;  /* 0xfffffffc00f08947 */ /* 0x004fea000383ffff */
[----:B------:R-:W-:Y:S05]  /*7a60*/  BRA `(.L_x_137) ;  /* 0xffffffac00f87947 */ /* 0x000fea000383ffff */
.L_x_51:
[----:B---3--:R-:W-:-:S07]  /*7a70*/  MOV R0, UR5 ;  /* 0x0000000500007c02 */ /* 0x008fce0008000f00 */
.L_x_138:
[----:B-1----:R1:W2:Y:S02]  /*7a80*/  SYNCS.PHASECHK.TRANS64.TRYWAIT P0, [R0+URZ], R3 ;  /* 0x00000003000075a7 */ /* 0x0022a400080011ff */
[----:B--2---:R-:W-:Y:S05]  /*7a90*/  @!P0 NANOSLEEP.SYNCS 0x989680 ;  /* 0x009896800000895d */ /* 0x004fea0003900000 */
[----:B------:R-:W2:Y:S02]  /*7aa0*/  @!P0 SYNCS.PHASECHK.TRANS64 P0, [R0+URZ], R3 ;  /* 0x00000003000085a7 */ /* 0x000ea400080010ff */
[----:B--2---:R-:W-:Y:S05]  /*7ab0*/  @!P0 BRA `(.L_x_138) ;  /* 0xfffffffc00f08947 */ /* 0x004fea000383ffff */
[----:B------:R-:W-:Y:S05]  /*7ac0*/  BRA `(.L_x_139) ;  /* 0xffffffb000047947 */ /* 0x000fea000383ffff */
.L_x_52:
[----:B---3--:R-:W-:-:S07]  /*7ad0*/  MOV R0, UR5 ;  /* 0x0000000500007c02 */ /* 0x008fce0008000f00 */
.L_x_140:
[----:B-1----:R1:W2:Y:S02]  /*7ae0*/  SYNCS.PHASECHK.TRANS64.TRYWAIT P0, [R0+URZ], R3 ;  /* 0x00000003000075a7 */ /* 0x0022a400080011ff */
[----:B--2---:R-:W-:Y:S05]  /*7af0*/  @!P0 NANOSLEEP.SYNCS 0x989680 ;  /* 0x009896800000895d */ /* 0x004fea0003900000 */
[----:B------:R-:W2:Y:S02]  /*7b00*/  @!P0 SYNCS.PHASECHK.TRANS64 P0, [R0+URZ], R3 ;  /* 0x00000003000085a7 */ /* 0x000ea400080010ff */
[----:B--2---:R-:W-:Y:S05]  /*7b10*/  @!P0 BRA `(.L_x_140) ;  /* 0xfffffffc00f08947 */ /* 0x004fea000383ffff */
[----:B------:R-:W-:Y:S05]  /*7b20*/  BRA `(.L_x_141) ;  /* 0xffffffb000107947 */ /* 0x000fea000383ffff */
.L_x_55:
[----:B-1----:R1:W2:Y:S02]  /*7b30*/  SYNCS.PHASECHK.TRANS64.TRYWAIT P0, [R0+URZ+0x120], R5 ;  /* 0x00012005000075a7 */ /* 0x0022a400080011ff */
[----:B--2---:R-:W-:Y:S05]  /*7b40*/  @!P0 NANOSLEEP.SYNCS 0x989680 ;  /* 0x009896800000895d */ /* 0x004fea0003900000 */
[----:B------:R-:W2:Y:S02]  /*7b50*/  @!P0 SYNCS.PHASECHK.TRANS64 P0, [R0+URZ+0x120], R5 ;  /* 0x00012005000085a7 */ /* 0x000ea400080010ff */
[----:B--2---:R-:W-:Y:S05]  /*7b60*/  @!P0 BRA `(.L_x_55) ;  /* 0xfffffffc00f08947 */ /* 0x004fea000383ffff */
[----:B------:R-:W-:Y:S05]  /*7b70*/  BRA `(.L_x_142) ;  /* 0xffffffb000707947 */ /* 0x000fea000383ffff */
.L_x_56:
[----:B------:R-:W-:-:S07]  /*7b80*/  MOV R0, UR5 ;  /* 0x0000000500007c02 */ /* 0x000fce0008000f00 */
.L_x_143:
[----:B-1----:R1:W2:Y:S02]  /*7b90*/  SYNCS.PHASECHK.TRANS64.TRYWAIT P0, [R0+URZ+0xd0], R7 ;  /* 0x0000d007000075a7 */ /* 0x0022a400080011ff */
[----:B--2---:R-:W-:Y:S05]  /*7ba0*/  @!P0 NANOSLEEP.SYNCS 0x989680 ;  /* 0x009896800000895d */ /* 0x004fea0003900000 */
[----:B------:R-:W2:Y:S02]  /*7bb0*/  @!P0 SYNCS.PHASECHK.TRANS64 P0, [R0+URZ+0xd0], R7 ;  /* 0x0000d007000085a7 */ /* 0x000ea400080010ff */
[----:B--2---:R-:W-:Y:S05]  /*7bc0*/  @!P0 BRA `(.L_x_143) ;  /* 0xfffffffc00f08947 */ /* 0x004fea000383ffff */
[----:B------:R-:W-:Y:S05]  /*7bd0*/  BRA `(.L_x_144) ;  /* 0xffffffb000807947 */ /* 0x000fea000383ffff */
.L_x_57:
[----:B-1----:R1:W2:Y:S02]  /*7be0*/  SYNCS.PHASECHK.TRANS64.TRYWAIT P1, [R0+URZ+0xc0], R5 ;  /* 0x0000c005000075a7 */ /* 0x0022a400080211ff */
[----:B--2---:R-:W-:Y:S05]  /*7bf0*/  @!P1 NANOSLEEP.SYNCS 0x989680 ;  /* 0x009896800000995d */ /* 0x004fea0003900000 */
[----:B------:R-:W2:Y:S02]  /*7c00*/  @!P1 SYNCS.PHASECHK.TRANS64 P1, [R0+URZ+0xc0], R5 ;  /* 0x0000c005000095a7 */ /* 0x000ea400080210ff */
[----:B--2---:R-:W-:Y:S05]  /*7c10*/  @!P1 BRA `(.L_x_57) ;  /* 0xfffffffc00f09947 */ /* 0x004fea000383ffff */
[----:B------:R-:W-:Y:S05]  /*7c20*/  BRA `(.L_x_145) ;  /* 0xffffffb000b07947 */ /* 0x000fea000383ffff */
.L_x_60:
[----:B------:R-:W-:-:S07]  /*7c30*/  MOV R0, UR5 ;  /* 0x0000000500007c02 */ /* 0x000fce0008000f00 */
.L_x_146:
[----:B-1----:R1:W2:Y:S02]  /*7c40*/  SYNCS.PHASECHK.TRANS64.TRYWAIT P0, [R0+URZ+0xd0], R3 ;  /* 0x0000d003000075a7 */ /* 0x0022a400080011ff */
[----:B--2---:R-:W-:Y:S05]  /*7c50*/  @!P0 NANOSLEEP.SYNCS 0x989680 ;  /* 0x009896800000895d */ /* 0x004fea0003900000 */
[----:B------:R-:W2:Y:S02]  /*7c60*/  @!P0 SYNCS.PHASECHK.TRANS64 P0, [R0+URZ+0xd0], R3 ;  /* 0x0000d003000085a7 */ /* 0x000ea400080010ff */
[----:B--2---:R-:W-:Y:S05]  /*7c70*/  @!P0 BRA `(.L_x_146) ;  /* 0xfffffffc00f08947 */ /* 0x004fea000383ffff */
[----:B------:R-:W-:Y:S05]  /*7c80*/  BRA `(.L_x_59) ;  /* 0xffffffb400047947 */ /* 0x000fea000383ffff */
.L_x_69:
[----:B-1----:R-:W-:-:S04]  /*7c90*/  MOV R4, UR6 ;  /* 0x0000000600047c02 */ /* 0x002fc80008000f00 */
[----:B------:R1:W2:Y:S03]  /*7ca0*/  SYNCS.PHASECHK.TRANS64.TRYWAIT P0, [R4+URZ+0x8], R5 ;  /* 0x00000805040075a7 */ /* 0x0002a600080011ff */
[----:B--2---:R-:W-:Y:S05]  /*7cb0*/  @!P0 NANOSLEEP.SYNCS 0x989680 ;  /* 0x009896800000895d */ /* 0x004fea0003900000 */
[----:B------:R-:W2:Y:S02]  /*7cc0*/  @!P0 SYNCS.PHASECHK.TRANS64 P0, [R4+URZ+0x8], R5 ;  /* 0x00000805040085a7 */ /* 0x000ea400080010ff */
[----:B--2---:R-:W-:Y:S05]  /*7cd0*/  @!P0 BRA `(.L_x_69) ;  /* 0xfffffffc00ec8947 */ /* 0x004fea000383ffff */
[----:B------:R-:W-:Y:S05]  /*7ce0*/  BRA `(.L_x_68) ;  /* 0xffffffb400b87947 */ /* 0x000fea000383ffff */
.L_x_71:
[----:B------:R-:W-:Y:S01]  /*7cf0*/  BSSY B0, `(.L_x_147) ;  /* 0x0000006000007945 */ /* 0x000fe20003800000 */
[----:B------:R-:W-:-:S07]  /*7d00*/  MOV R15, 0xffffffff ;  /* 0xffffffff000f7802 */ /* 0x000fce0000000f00 */
[----:B-1---5:R-:W-:Y:S05]  /*7d10*/  WARPSYNC.COLLECTIVE R15, `(.L_x_148) ;  /* 0x000000000f0c7348 */ /* 0x022fea0003c00000 */
[----:B------:R-:W-:Y:S02]  /*7d20*/  ELECT P6, UR79, PT ;  /* 0x00000000004f782f */ /* 0x000fe400038c0000 */
[----:B------:R-:W-:Y:S01]  /*7d30*/  MOV R14, UR79 ;  /* 0x0000004f000e7c02 */ /* 0x000fe20008000f00 */
[----:B-1---5:R-:W-:Y:S10]  /*7d40*/  ENDCOLLECTIVE ;  /* 0x000000000000791b */ /* 0x022ff40003800000 */
.L_x_148:
[----:B------:R-:W-:Y:S05]  /*7d50*/  BSYNC B0 ;  /* 0x0000000000007941 */ /* 0x000fea0003800000 */
.L_x_147:
[----:B------:R-:W-:Y:S05]  /*7d60*/  BRA `(.L_x_149) ;  /* 0xffffffb400e87947 */ /* 0x000fea000383ffff */
.L_x_73:
[----:B-1----:R-:W-:-:S04]  /*7d70*/  MOV R2, UR6 ;  /* 0x0000000600027c02 */ /* 0x002fc80008000f00 */
[----:B------:R1:W2:Y:S03]  /*7d80*/  SYNCS.PHASECHK.TRANS64.TRYWAIT P0, [R2+URZ+0x8], R3 ;  /* 0x00000803020075a7 */ /* 0x0002a600080011ff */
[----:B--2---:R-:W-:Y:S05]  /*7d90*/  @!P0 NANOSLEEP.SYNCS 0x989680 ;  /* 0x009896800000895d */ /* 0x004fea0003900000 */
[----:B------:R-:W2:Y:S02]  /*7da0*/  @!P0 SYNCS.PHASECHK.TRANS64 P0, [R2+URZ+0x8], R3 ;  /* 0x00000803020085a7 */ /* 0x000ea400080010ff */
[----:B--2---:R-:W-:Y:S05]  /*7db0*/  @!P0 BRA `(.L_x_73) ;  /* 0xfffffffc00ec8947 */ /* 0x004fea000383ffff */
[----:B------:R-:W-:Y:S05]  /*7dc0*/  BRA `(.L_x_72) ;  /* 0xffffffb400ec7947 */ /* 0x000fea000383ffff */
.L_x_74:
[----:B-1----:R1:W2:Y:S02]  /*7dd0*/  SYNCS.PHASECHK.TRANS64.TRYWAIT P0, [R0+URZ+0xc0], R5 ;  /* 0x0000c005000075a7 */ /* 0x0022a400080011ff */
[----:B--2---:R-:W-:Y:S05]  /*7de0*/  @!P0 NANOSLEEP.SYNCS 0x989680 ;  /* 0x009896800000895d */ /* 0x004fea0003900000 */
[----:B------:R-:W2:Y:S02]  /*7df0*/  @!P0 SYNCS.PHASECHK.TRANS64 P0, [R0+URZ+0xc0], R5 ;  /* 0x0000c005000085a7 */ /* 0x000ea400080010ff */
[----:B--2---:R-:W-:Y:S05]  /*7e00*/  @!P0 BRA `(.L_x_74) ;  /* 0xfffffffc00f08947 */ /* 0x004fea000383ffff */
[----:B------:R-:W-:Y:S05]  /*7e10*/  BRA `(.L_x_150) ;  /* 0xffffffb800d87947 */ /* 0x000fea000383ffff */
.L_x_76:
[----:B------:R-:W-:-:S07]  /*7e20*/  MOV R0, UR9 ;  /* 0x0000000900007c02 */ /* 0x000fce0008000f00 */
.L_x_151:
[----:B-1----:R1:W2:Y:S02]  /*7e30*/  SYNCS.PHASECHK.TRANS64.TRYWAIT P0, [R0+URZ+0x100], R5 ;  /* 0x00010005000075a7 */ /* 0x0022a400080011ff */
[----:B--2---:R-:W-:Y:S05]  /*7e40*/  @!P0 NANOSLEEP.SYNCS 0x989680 ;  /* 0x009896800000895d */ /* 0x004fea0003900000 */
[----:B------:R-:W2:Y:S02]  /*7e50*/  @!P0 SYNCS.PHASECHK.TRANS64 P0, [R0+URZ+0x100], R5 ;  /* 0x00010005000085a7 */ /* 0x000ea400080010ff */
[----:B--2---:R-:W-:Y:S05]  /*7e60*/  @!P0 BRA `(.L_x_151) ;  /* 0xfffffffc00f08947 */ /* 0x004fea000383ffff */
[----:B------:R-:W-:Y:S05]  /*7e70*/  BRA `(.L_x_152) ;  /* 0xffffffbc00247947 */ /* 0x000fea000383ffff */
.L_x_79:
[----:B------:R-:W-:Y:S07]  /*7e80*/  MOV R0, UR8 ;  /* 0x0000000800007c02 */ /* 0x000fee0008000f00 */
.L_x_153:
[----:B-1----:R1:W2:Y:S02]  /*7e90*/  SYNCS.PHASECHK.TRANS64.TRYWAIT P0, [R0+URZ], R5 ;  /* 0x00000005000075a7 */ /* 0x0022a400080011ff */
[----:B--2---:R-:W-:Y:S05]  /*7ea0*/  @!P0 NANOSLEEP.SYNCS 0x989680 ;  /* 0x009896800000895d */ /* 0x004fea0003900000 */
[----:B------:R-:W2:Y:S02]  /*7eb0*/  @!P0 SYNCS.PHASECHK.TRANS64 P0, [R0+URZ], R5 ;  /* 0x00000005000085a7 */ /* 0x000ea400080010ff */
[----:B--2---:R-:W-:Y:S05]  /*7ec0*/  @!P0 BRA `(.L_x_153) ;  /* 0xfffffffc00f08947 */ /* 0x004fea000383ffff */
[----:B------:R-:W-:Y:S05]  /*7ed0*/  BRA `(.L_x_78) ;  /* 0xffffffbc00387947 */ /* 0x000fea000383ffff */
.L_x_83:
[----:B-1----:R-:W-:-:S07]  /*7ee0*/  MOV R0, UR8 ;  /* 0x0000000800007c02 */ /* 0x002fce0008000f00 */
.L_x_154:
[----:B-1----:R1:W2:Y:S02]  /*7ef0*/  SYNCS.PHASECHK.TRANS64.TRYWAIT P0, [R0+URZ], R3 ;  /* 0x00000003000075a7 */ /* 0x0022a400080011ff */
[----:B--2---:R-:W-:Y:S05]  /*7f00*/  @!P0 NANOSLEEP.SYNCS 0x989680 ;  /* 0x009896800000895d */ /* 0x004fea0003900000 */
[----:B------:R-:W2:Y:S02]  /*7f10*/  @!P0 SYNCS.PHASECHK.TRANS64 P0, [R0+URZ], R3 ;  /* 0x00000003000085a7 */ /* 0x000ea400080010ff */
[----:B--2---:R-:W-:Y:S05]  /*7f20*/  @!P0 BRA `(.L_x_154) ;  /* 0xfffffffc00f08947 */ /* 0x004fea000383ffff */
[----:B------:R-:W-:Y:S05]  /*7f30*/  BRA `(.L_x_155) ;  /* 0xffffffc0002c7947 */ /* 0x000fea000383ffff */
.L_x_84:
[----:B------:R-:W-:-:S07]  /*7f40*/  MOV R0, UR8 ;  /* 0x0000000800007c02 */ /* 0x000fce0008000f00 */
.L_x_156:
[----:B-1----:R1:W2:Y:S02]  /*7f50*/  SYNCS.PHASECHK.TRANS64.TRYWAIT P0, [R0+URZ], R3 ;  /* 0x00000003000075a7 */ /* 0x0022a400080011ff */
[----:B--2---:R-:W-:Y:S05]  /*7f60*/  @!P0 NANOSLEEP.SYNCS 0x989680 ;  /* 0x009896800000895d */ /* 0x004fea0003900000 */
[----:B------:R-:W2:Y:S02]  /*7f70*/  @!P0 SYNCS.PHASECHK.TRANS64 P0, [R0+URZ], R3 ;  /* 0x00000003000085a7 */ /* 0x000ea400080010ff */
[----:B--2---:R-:W-:Y:S05]  /*7f80*/  @!P0 BRA `(.L_x_156) ;  /* 0xfffffffc00f08947 */ /* 0x004fea000383ffff */
[----:B------:R-:W-:Y:S05]  /*7f90*/  BRA `(.L_x_157) ;  /* 0xffffffc000387947 */ /* 0x000fea000383ffff */
.L_x_85:
[----:B------:R-:W-:-:S07]  /*7fa0*/  MOV R0, UR8 ;  /* 0x0000000800007c02 */ /* 0x000fce0008000f00 */
.L_x_158:
[----:B-1----:R1:W2:Y:S02]  /*7fb0*/  SYNCS.PHASECHK.TRANS64.TRYWAIT P0, [R0+URZ], R3 ;  /* 0x00000003000075a7 */ /* 0x0022a400080011ff */
[----:B--2---:R-:W-:Y:S05]  /*7fc0*/  @!P0 NANOSLEEP.SYNCS 0x989680 ;  /* 0x009896800000895d */ /* 0x004fea0003900000 */
[----:B------:R-:W2:Y:S02]  /*7fd0*/  @!P0 SYNCS.PHASECHK.TRANS64 P0, [R0+URZ], R3 ;  /* 0x00000003000085a7 */ /* 0x000ea400080010ff */
[----:B--2---:R-:W-:Y:S05]  /*7fe0*/  @!P0 BRA `(.L_x_158) ;  /* 0xfffffffc00f08947 */ /* 0x004fea000383ffff */
[----:B------:R-:W-:Y:S05]  /*7ff0*/  BRA `(.L_x_159) ;  /* 0xffffffc000447947 */ /* 0x000fea000383ffff */
.L_x_88:
[----:B------:R-:W-:-:S07]  /*8000*/  MOV R0, UR7 ;  /* 0x0000000700007c02 */ /* 0x000fce0008000f00 */
.L_x_160:
[----:B-1----:R1:W2:Y:S02]  /*8010*/  SYNCS.PHASECHK.TRANS64.TRYWAIT P1, [R0+URZ+0x140], R3 ;  /* 0x00014003000075a7 */ /* 0x0022a400080211ff */
[----:B--2---:R-:W-:Y:S05]  /*8020*/  @!P1 NANOSLEEP.SYNCS 0x989680 ;  /* 0x009896800000995d */ /* 0x004fea0003900000 */
[----:B------:R-:W2:Y:S02]  /*8030*/  @!P1 SYNCS.PHASECHK.TRANS64 P1, [R0+URZ+0x140], R3 ;  /* 0x00014003000095a7 */ /* 0x000ea400080210ff */
[----:B--2---:R-:W-:Y:S05]  /*8040*/  @!P1 BRA `(.L_x_160) ;  /* 0xfffffffc00f09947 */ /* 0x004fea000383ffff */
[----:B------:R-:W-:Y:S05]  /*8050*/  BRA `(.L_x_161) ;  /* 0xffffffc000907947 */ /* 0x000fea000383ffff */
.L_x_93:
[----:B--2---:R2:W4:Y:S02]  /*8060*/  SYNCS.PHASECHK.TRANS64.TRYWAIT P0, [R0+URZ+0xc0], R3 ;  /* 0x0000c003000075a7 */ /* 0x00452400080011ff */
[----:B----4-:R-:W-:Y:S05]  /*8070*/  @!P0 NANOSLEEP.SYNCS 0x989680 ;  /* 0x009896800000895d */ /* 0x010fea0003900000 */
[----:B------:R-:W4:Y:S02]  /*8080*/  @!P0 SYNCS.PHASECHK.TRANS64 P0, [R0+URZ+0xc0], R3 ;  /* 0x0000c003000085a7 */ /* 0x000f2400080010ff */
[----:B----4-:R-:W-:Y:S05]  /*8090*/  @!P0 BRA `(.L_x_93) ;  /* 0xfffffffc00f08947 */ /* 0x010fea000383ffff */
[----:B------:R-:W-:Y:S05]  /*80a0*/  BRA `(.L_x_162) ;  /* 0xffffffc400947947 */ /* 0x000fea000383ffff */
.L_x_96:
[----:B------:R-:W-:Y:S07]  /*80b0*/  MOV R0, UR6 ;  /* 0x0000000600007c02 */ /* 0x000fee0008000f00 */
.L_x_163:
[----:B--2---:R2:W4:Y:S02]  /*80c0*/  SYNCS.PHASECHK.TRANS64.TRYWAIT P0, [R0+URZ+0xb8], R3 ;  /* 0x0000b803000075a7 */ /* 0x00452400080011ff */
[----:B----4-:R-:W-:Y:S05]  /*80d0*/  @!P0 NANOSLEEP.SYNCS 0x989680 ;  /* 0x009896800000895d */ /* 0x010fea0003900000 */
[----:B------:R-:W4:Y:S02]  /*80e0*/  @!P0 SYNCS.PHASECHK.TRANS64 P0, [R0+URZ+0xb8], R3 ;  /* 0x0000b803000085a7 */ /* 0x000f2400080010ff */
[----:B----4-:R-:W-:Y:S05]  /*80f0*/  @!P0 BRA `(.L_x_163) ;  /* 0xfffffffc00f08947 */ /* 0x010fea000383ffff */
[----:B------:R-:W-:Y:S05]  /*8100*/  BRA `(.L_x_95) ;  /* 0xffffffc800807947 */ /* 0x000fea000383ffff */
.L_x_99:
[----:B------:R-:W-:Y:S07]  /*8110*/  MOV R3, UR6 ;  /* 0x0000000600037c02 */ /* 0x000fee0008000f00 */
.L_x_164:
[----:B-1----:R1:W2:Y:S02]  /*8120*/  SYNCS.PHASECHK.TRANS64.TRYWAIT P2, [R3+URZ+0xa8], R26 ;  /* 0x0000a81a030075a7 */ /* 0x0022a400080411ff */
[----:B--2---:R-:W-:Y:S05]  /*8130*/  @!P2 NANOSLEEP.SYNCS 0x989680 ;  /* 0x009896800000a95d */ /* 0x004fea0003900000 */
[----:B------:R-:W2:Y:S02]  /*8140*/  @!P2 SYNCS.PHASECHK.TRANS64 P2, [R3+URZ+0xa8], R26 ;  /* 0x0000a81a0300a5a7 */ /* 0x000ea400080410ff */
[----:B--2---:R-:W-:Y:S05]  /*8150*/  @!P2 BRA `(.L_x_164) ;  /* 0xfffffffc00f0a947 */ /* 0x004fea000383ffff */
[----:B------:R-:W-:Y:S05]  /*8160*/  BRA `(.L_x_165) ;  /* 0xffffffcc00147947 */ /* 0x000fea000383ffff */
.L_x_102:
[----:B--2---:R2:W3:Y:S02]  /*8170*/  SYNCS.PHASECHK.TRANS64.TRYWAIT P0, [R0+URZ+0xc0], R3 ;  /* 0x0000c003000075a7 */ /* 0x0044e400080011ff */
[----:B---3--:R-:W-:Y:S05]  /*8180*/  @!P0 NANOSLEEP.SYNCS 0x989680 ;  /* 0x009896800000895d */ /* 0x008fea0003900000 */
[----:B------:R-:W3:Y:S02]  /*8190*/  @!P0 SYNCS.PHASECHK.TRANS64 P0, [R0+URZ+0xc0], R3 ;  /* 0x0000c003000085a7 */ /* 0x000ee400080010ff */
[----:B---3--:R-:W-:Y:S05]  /*81a0*/  @!P0 BRA `(.L_x_102) ;  /* 0xfffffffc00f08947 */ /* 0x008fea000383ffff */
[----:B------:R-:W-:Y:S05]  /*81b0*/  BRA `(.L_x_166) ;  /* 0xffffffd000747947 */ /* 0x000fea000383ffff */
.L_x_113:
[----:B-1----:R-:W-:Y:S04]  /*81c0*/  MOV R0, UR43 ;  /* 0x0000002b00007c02 */ /* 0x002fe80008000f00 */
[----:B------:R1:W2:Y:S03]  /*81d0*/  SYNCS.PHASECHK.TRANS64.TRYWAIT P1, [R0+URZ+0xa0], R3 ;  /* 0x0000a003000075a7 */ /* 0x0002a600080211ff */
[----:B--2---:R-:W-:Y:S05]  /*81e0*/  @!P1 NANOSLEEP.SYNCS 0x989680 ;  /* 0x009896800000995d */ /* 0x004fea0003900000 */
[----:B------:R-:W2:Y:S02]  /*81f0*/  @!P1 SYNCS.PHASECHK.TRANS64 P1, [R0+URZ+0xa0], R3 ;  /* 0x0000a003000095a7 */ /* 0x000ea400080210ff */
[----:B--2---:R-:W-:Y:S05]  /*8200*/  @!P1 BRA `(.L_x_113) ;  /* 0xfffffffc00ec9947 */ /* 0x004fea000383ffff */
[----:B------:R-:W-:Y:S05]  /*8210*/  BRA `(.L_x_112) ;  /* 0xffffffdc00707947 */ /* 0x000fea000383ffff */
.L_x_115:
[----:B------:R1:W1:Y:S02]  /*8220*/  SYNCS.PHASECHK.TRANS64.TRYWAIT P1, [R187+URZ+0xe0], R2 ;  /* 0x0000e002bb0075a7 */ /* 0x00026400080211ff */
[----:B-1----:R-:W-:Y:S05]  /*8230*/  @!P1 NANOSLEEP.SYNCS 0x989680 ;  /* 0x009896800000995d */ /* 0x002fea0003900000 */
[----:B------:R-:W1:Y:S02]  /*8240*/  @!P1 SYNCS.PHASECHK.TRANS64 P1, [R187+URZ+0xe0], R2 ;  /* 0x0000e002bb0095a7 */ /* 0x000e6400080210ff */
[----:B-1----:R-:W-:Y:S05]  /*8250*/  @!P1 BRA `(.L_x_115) ;  /* 0xfffffffc00f09947 */ /* 0x002fea000383ffff */
[----:B------:R-:W-:Y:S05]  /*8260*/  BRA `(.L_x_114) ;  /* 0xffffffdc00b47947 */ /* 0x000fea000383ffff */
        .weak           $__internal_0_$__cuda_sm10x_tcgen05_guardrail_trap_col_being_dealloced_not_returned_by_alloc
        .type           $__internal_0_$__cuda_sm10x_tcgen05_guardrail_trap_col_being_dealloced_not_returned_by_alloc,@function
        .size           $__internal_0_$__cuda_sm10x_tcgen05_guardrail_trap_col_being_dealloced_not_returned_by_alloc,($__internal_1_$__cuda_sm10x_tcgen05_guardrail_trap_phase_invalid_during_alloc - $__internal_0_$__cuda_sm10x_tcgen05_guardrail_trap_col_being_dealloced_not_returned_by_alloc)
$__internal_0_$__cuda_sm10x_tcgen05_guardrail_trap_col_being_dealloced_not_returned_by_alloc:
[----:B------:R-:W-:Y:S05]  /*8270*/  BPT.TRAP 0x1 ;  /* 0x000000040000795c */ /* 0x000fea0000300000 */
[----:B------:R-:W-:-:S04]  /*8280*/  HFMA2 R3, -RZ, RZ, 0, 0 ;  /* 0x00000000ff037431 */ /* 0x000fc800000001ff */
[----:B------:R-:W-:Y:S05]  /*8290*/  RET.REL.NODEC R2 `(_ZN7cutlass13device_kernelINS_4gemm6kernel13GemmUniversalIN4cute5tupleIJiiiiEEENS1_10collective13CollectiveMmaINS1_35MainloopSm100TmaUmmaWarpSpecializedILi10ELi2ELi4ENS5_IJNS4_1CILi2EEENSA_ILi1EEESC_EEEEENS5_IJNSA_ILi256EEENSA_ILi64EEENSA_ILi128EEEEEEaNS5_IJlSC_lEEEaSJ_NS4_8TiledMMAINS4_8MMA_AtomIJNS4_21SM100_MMA_S8_2x1SM_SSIaaiLi256ELi64ELNS4_4UMMA5MajorE0ELSO_0ELNSN_8SaturateE0EEEEEENS4_6LayoutINS5_IJSC_SC_SC_EEENS5_IJNSA_ILi0EEESU_SU_EEEEENS5_IJNS4_10UnderscoreESX_SX_EEEEENS4_18SM100_TMA_2SM_LOADENS4_14ComposedLayoutINS4_7SwizzleILi3ELi4ELi3EEENS4_18smem_ptr_flag_bitsILi8EEENSS_INS5_IJNSA_ILi8EEESH_EEENS5_IJSH_SC_EEEEEEEvNS4_8identityES10_S1A_vS1B_EENS_8epilogue10collective18CollectiveEpilogueINS1D_23Sm100TmaWarpSpecializedILi1ELi1ELi64ELb0ELb0EEEJNS5_IJSH_SG_SH_EEENS5_IJNSS_ISH_SC_EENSS_ISG_SC_EEEEEaSJ_aSJ_NS1D_6fusion15FusionCallbacksIS1H_NS1M_17LinearCombinationIaiaiLNS_15FloatRoundStyleE2EEES1I_S1L_JEEENS4_5SM1004TMEM4LOAD26SM100_TMEM_LOAD_32dp32b64xENS4_13SM90_TMA_LOADENS11_INS12_ILi2ELi4ELi3EEES15_NSS_INS5_IJS16_SG_EEENS5_IJSG_SC_EEEEEEENS4_39AutoVectorizingCopyWithAssumedAlignmentILi128EEENS4_14SM90_TMA_STOREES21_S23_S23_EEEvvEEEEvNT_6ParamsE) ;  /* 0xffffff7c02587950 */ /* 0x000fea0003c3ffff */
        .weak           $__internal_1_$__cuda_sm10x_tcgen05_guardrail_trap_phase_invalid_during_alloc
        .type           $__internal_1_$__cuda_sm10x_tcgen05_guardrail_trap_phase_invalid_during_alloc,@function
        .size           $__internal_1_$__cuda_sm10x_tcgen05_guardrail_trap_phase_invalid_during_alloc,($__internal_2_$__cuda_sm10x_tcgen05_guardrail_trap_unallocated_columns_being_dealloced - $__internal_1_$__cuda_sm10x_tcgen05_guardrail_trap_phase_invalid_during_alloc)
$__internal_1_$__cuda_sm10x_tcgen05_guardrail_trap_phase_invalid_during_alloc:
[----:B------:R-:W-:Y:S05]  /*82a0*/  BPT.TRAP 0x1 ;  /* 0x000000040000795c */ /* 0x000fea0000300000 */
[----:B------:R-:W-:-:S04]  /*82b0*/  MOV R3, 0x0 ;  /* 0x0000000000037802 */ /* 0x000fc80000000f00 */
[----:B------:R-:W-:Y:S05]  /*82c0*/  RET.REL.NODEC R2 `(_ZN7cutlass13device_kernelINS_4gemm6kernel13GemmUniversalIN4cute5tupleIJiiiiEEENS1_10collective13CollectiveMmaINS1_35MainloopSm100TmaUmmaWarpSpecializedILi10ELi2ELi4ENS5_IJNS4_1CILi2EEENSA_ILi1EEESC_EEEEENS5_IJNSA_ILi256EEENSA_ILi64EEENSA_ILi128EEEEEEaNS5_IJlSC_lEEEaSJ_NS4_8TiledMMAINS4_8MMA_AtomIJNS4_21SM100_MMA_S8_2x1SM_SSIaaiLi256ELi64ELNS4_4UMMA5MajorE0ELSO_0ELNSN_8SaturateE0EEEEEENS4_6LayoutINS5_IJSC_SC_SC_EEENS5_IJNSA_ILi0EEESU_SU_EEEEENS5_IJNS4_10UnderscoreESX_SX_EEEEENS4_18SM100_TMA_2SM_LOADENS4_14ComposedLayoutINS4_7SwizzleILi3ELi4ELi3EEENS4_18smem_ptr_flag_bitsILi8EEENSS_INS5_IJNSA_ILi8EEESH_EEENS5_IJSH_SC_EEEEEEEvNS4_8identityES10_S1A_vS1B_EENS_8epilogue10collective18CollectiveEpilogueINS1D_23Sm100TmaWarpSpecializedILi1ELi1ELi64ELb0ELb0EEEJNS5_IJSH_SG_SH_EEENS5_IJNSS_ISH_SC_EENSS_ISG_SC_EEEEEaSJ_aSJ_NS1D_6fusion15FusionCallbacksIS1H_NS1M_17LinearCombinationIaiaiLNS_15FloatRoundStyleE2EEES1I_S1L_JEEENS4_5SM1004TMEM4LOAD26SM100_TMEM_LOAD_32dp32b64xENS4_13SM90_TMA_LOADENS11_INS12_ILi2ELi4ELi3EEES15_NSS_INS5_IJS16_SG_EEENS5_IJSG_SC_EEEEEEENS4_39AutoVectorizingCopyWithAssumedAlignmentILi128EEENS4_14SM90_TMA_STOREES21_S23_S23_EEEvvEEEEvNT_6ParamsE) ;  /* 0xffffff7c024c7950 */ /* 0x000fea0003c3ffff */
        .weak           $__internal_2_$__cuda_sm10x_tcgen05_guardrail_trap_unallocated_columns_being_dealloced
        .type           $__internal_2_$__cuda_sm10x_tcgen05_guardrail_trap_unallocated_columns_being_dealloced,@function
        .size           $__internal_2_$__cuda_sm10x_tcgen05_guardrail_trap_unallocated_columns_being_dealloced,(.L_x_168 - $__internal_2_$__cuda_sm10x_tcgen05_guardrail_trap_unallocated_columns_being_dealloced)
$__internal_2_$__cuda_sm10x_tcgen05_guardrail_trap_unallocated_columns_being_dealloced:
[----:B------:R-:W-:Y:S05]  /*82d0*/  BPT.TRAP 0x1 ;  /* 0x000000040000795c */ /* 0x000fea0000300000 */
[----:B------:R-:W-:-:S04]  /*82e0*/  HFMA2 R3, -RZ, RZ, 0, 0 ;  /* 0x00000000ff037431 */ /* 0x000fc800000001ff */
[----:B------:R-:W-:Y:S05]  /*82f0*/  RET.REL.NODEC R2 `(_ZN7cutlass13device_kernelINS_4gemm6kernel13GemmUniversalIN4cute5tupleIJiiiiEEENS1_10collective13CollectiveMmaINS1_35MainloopSm100TmaUmmaWarpSpecializedILi10ELi2ELi4ENS5_IJNS4_1CILi2EEENSA_ILi1EEESC_EEEEENS5_IJNSA_ILi256EEENSA_ILi64EEENSA_ILi128EEEEEEaNS5_IJlSC_lEEEaSJ_NS4_8TiledMMAINS4_8MMA_AtomIJNS4_21SM100_MMA_S8_2x1SM_SSIaaiLi256ELi64ELNS4_4UMMA5MajorE0ELSO_0ELNSN_8SaturateE0EEEEEENS4_6LayoutINS5_IJSC_SC_SC_EEENS5_IJNSA_ILi0EEESU_SU_EEEEENS5_IJNS4_10UnderscoreESX_SX_EEEEENS4_18SM100_TMA_2SM_LOADENS4_14ComposedLayoutINS4_7SwizzleILi3ELi4ELi3EEENS4_18smem_ptr_flag_bitsILi8EEENSS_INS5_IJNSA_ILi8EEESH_EEENS5_IJSH_SC_EEEEEEEvNS4_8identityES10_S1A_vS1B_EENS_8epilogue10collective18CollectiveEpilogueINS1D_23Sm100TmaWarpSpecializedILi1ELi1ELi64ELb0ELb0EEEJNS5_IJSH_SG_SH_EEENS5_IJNSS_ISH_SC_EENSS_ISG_SC_EEEEEaSJ_aSJ_NS1D_6fusion15FusionCallbacksIS1H_NS1M_17LinearCombinationIaiaiLNS_15FloatRoundStyleE2EEES1I_S1L_JEEENS4_5SM1004TMEM4LOAD26SM100_TMEM_LOAD_32dp32b64xENS4_13SM90_TMA_LOADENS11_INS12_ILi2ELi4ELi3EEES15_NSS_INS5_IJS16_SG_EEENS5_IJSG_SC_EEEEEEENS4_39AutoVectorizingCopyWithAssumedAlignmentILi128EEENS4_14SM90_TMA_STOREES21_S23_S23_EEEvvEEEEvNT_6ParamsE) ;  /* 0xffffff7c02407950 */ /* 0x000fea0003c3ffff */
.L_x_167:
[----:B------:R-:W-:-:S00]  /*8300*/  BRA `(.L_x_167) ;  /* 0xfffffffc00fc7947 */ /* 0x000fc0000383ffff */
[----:B------:R-:W-:-:S00]  /*8310*/  NOP ;  /* 0x0000000000007918 */ /* 0x000fc00000000000 */
        /* <DEDUP_REMOVED lines=14> */
.L_x_168:


//--------------------- .nv.global.init           --------------------------
	.section	.nv.global.init,"aw",@progbits
.nv.global.init:
	.type		$str$27,@object
	.size		$str$27,($str$28 - $str$27)
$str$27:
        /*0000*/ 	.byte	0x28, 0x61, 0x64, 0x64, 0x72, 0x65, 0x73, 0x73, 0x20, 0x26, 0x20, 0x6d, 0x61, 0x73, 0x6b, 0x29
        /*0010*/ 	.byte	0x20, 0x3d, 0x3d, 0x20, 0x30, 0x00
	.type		$str$28,@object
	.size		$str$28,($str$26 - $str$28)
$str$28:
        /*0016*/ 	.byte	0x2f, 0x74, 0x6d, 0x70, 0x2f, 0x63, 0x75, 0x74, 0x6c, 0x61, 0x73, 0x73, 0x5f, 0x73, 0x77, 0x65
        /*0026*/ 	.byte	0x65, 0x70, 0x5f, 0x73, 0x72, 0x63, 0x2f, 0x69, 0x6e, 0x63, 0x6c, 0x75, 0x64, 0x65, 0x2f, 0x63
        /*0036*/ 	.byte	0x75, 0x74, 0x65, 0x2f, 0x70, 0x6f, 0x69, 0x6e, 0x74, 0x65, 0x72, 0x5f, 0x66, 0x6c, 0x61, 0x67
        /*0046*/ 	.byte	0x67, 0x65, 0x64, 0x2e, 0x68, 0x70, 0x70, 0x00
	.type		$str$26,@object
	.size		$str$26,($str$25 - $str$26)
$str$26:
        /*004e*/ 	.byte	0x2f, 0x74, 0x6d, 0x70, 0x2f, 0x63, 0x75, 0x74, 0x6c, 0x61, 0x73, 0x73, 0x5f, 0x73, 0x77, 0x65
        /*005e*/ 	.byte	0x65, 0x70, 0x5f, 0x73, 0x72, 0x63, 0x2f, 0x69, 0x6e, 0x63, 0x6c, 0x75, 0x64, 0x65, 0x2f, 0x63
        /*006e*/ 	.byte	0x75, 0x74, 0x65, 0x2f, 0x61, 0x74, 0x6f, 0x6d, 0x2f, 0x63, 0x6f, 0x70, 0x79, 0x5f, 0x74, 0x72
        /*007e*/ 	.byte	0x61, 0x69, 0x74, 0x73, 0x5f, 0x73, 0x6d, 0x31, 0x30, 0x30, 0x2e, 0x68, 0x70, 0x70, 0x00
	.type		$str$25,@object
	.size		$str$25,(__unnamed_1 - $str$25)
$str$25:
        /*008d*/ 	.byte	0x28, 0x28, 0x75, 0x69, 0x6e, 0x74, 0x33, 0x32, 0x5f, 0x74, 0x28, 0x74, 0x68, 0x72, 0x65, 0x61
        /*009d*/ 	.byte	0x64, 0x49, 0x64, 0x78, 0x2e, 0x78, 0x29, 0x20, 0x2f, 0x20, 0x33, 0x32, 0x29, 0x20, 0x25, 0x20
        /*00ad*/ 	.byte	0x34, 0x29, 0x20, 0x3d, 0x3d, 0x20, 0x28, 0x28, 0x28, 0x74, 0x6d, 0x65, 0x6d, 0x5f, 0x61, 0x64
        /*00bd*/ 	.byte	0x64, 0x72, 0x20, 0x3e, 0x3e, 0x20, 0x31, 0x36, 0x29, 0x20, 0x2f, 0x20, 0x33, 0x32, 0x29, 0x20
        /*00cd*/ 	.byte	0x25, 0x20, 0x34, 0x29, 0x00
	.type		__unnamed_1,@object
	.size		__unnamed_1,(__unnamed_2 - __unnamed_1)
__unnamed_1:
        /*00d2*/ 	.byte	0x61, 0x75, 0x74, 0x6f, 0x20, 0x63, 0x75, 0x74, 0x65, 0x3a, 0x3a, 0x61, 0x73, 0x5f, 0x70, 0x6f
        /* <DEDUP_REMOVED lines=24> */
        /*0262*/ 	.byte	0x5d, 0x00
	.type		__unnamed_2,@object
	.size		__unnamed_2,(.L_2 - __unnamed_2)
__unnamed_2:
        /* <DEDUP_REMOVED lines=42> */
        /*0504*/ 	.byte	0x43, 0x3c, 0x30, 0x3e, 0x3e, 0x3e, 0x3e, 0x5d, 0x00
.L_2:


//--------------------- .nv.shared._ZN7cutlass13device_kernelINS_4gemm6kernel13GemmUniversalIN4cute5tupleIJiiiiEEENS1_10collective13CollectiveMmaINS1_35MainloopSm100TmaUmmaWarpSpecializedILi10ELi2ELi4ENS5_IJNS4_1CILi2EEENSA_ILi1EEESC_EEEEENS5_IJNSA_ILi256EEENSA_ILi64EEENSA_ILi128EEEEEEaNS5_IJlSC_lEEEaSJ_NS4_8TiledMMAINS4_8MMA_AtomIJNS4_21SM100_MMA_S8_2x1SM_SSIaaiLi256ELi64ELNS4_4UMMA5MajorE0ELSO_0ELNSN_8SaturateE0EEEEEENS4_6LayoutINS5_IJSC_SC_SC_EEENS5_IJNSA_ILi0EEESU_SU_EEEEENS5_IJNS4_10UnderscoreESX_SX_EEEEENS4_18SM100_TMA_2SM_LOADENS4_14ComposedLayoutINS4_7SwizzleILi3ELi4ELi3EEENS4_18smem_ptr_flag_bitsILi8EEENSS_INS5_IJNSA_ILi8EEESH_EEENS5_IJSH_SC_EEEEEEEvNS4_8identityES10_S1A_vS1B_EENS_8epilogue10collective18CollectiveEpilogueINS1D_23Sm100TmaWarpSpecializedILi1ELi1ELi64ELb0ELb0EEEJNS5_IJSH_SG_SH_EEENS5_IJNSS_ISH_SC_EENSS_ISG_SC_EEEEEaSJ_aSJ_NS1D_6fusion15FusionCallbacksIS1H_NS1M_17LinearCombinationIaiaiLNS_15FloatRoundStyleE2EEES1I_S1L_JEEENS4_5SM1004TMEM4LOAD26SM100_TMEM_LOAD_32dp32b64xENS4_13SM90_TMA_LOADENS11_INS12_ILi2ELi4ELi3EEES15_NSS_INS5_IJS16_SG_EEENS5_IJSG_SC_EEEEEEENS4_39AutoVectorizingCopyWithAssumedAlignmentILi128EEENS4_14SM90_TMA_STOREES21_S23_S23_EEEvvEEEEvNT_6ParamsE --------------------------
	.section	.nv.shared._ZN7cutlass13device_kernelINS_4gemm6kernel13GemmUniversalIN4cute5tupleIJiiiiEEENS1_10collective13CollectiveMmaINS1_35MainloopSm100TmaUmmaWarpSpecializedILi10ELi2ELi4ENS5_IJNS4_1CILi2EEENSA_ILi1EEESC_EEEEENS5_IJNSA_ILi256EEENSA_ILi64EEENSA_ILi128EEEEEEaNS5_IJlSC_lEEEaSJ_NS4_8TiledMMAINS4_8MMA_AtomIJNS4_21SM100_MMA_S8_2x1SM_SSIaaiLi256ELi64ELNS4_4UMMA5MajorE0ELSO_0ELNSN_8SaturateE0EEEEEENS4_6LayoutINS5_IJSC_SC_SC_EEENS5_IJNSA_ILi0EEESU_SU_EEEEENS5_IJNS4_10UnderscoreESX_SX_EEEEENS4_18SM100_TMA_2SM_LOADENS4_14ComposedLayoutINS4_7SwizzleILi3ELi4ELi3EEENS4_18smem_ptr_flag_bitsILi8EEENSS_INS5_IJNSA_ILi8EEESH_EEENS5_IJSH_SC_EEEEEEEvNS4_8identityES10_S1A_vS1B_EENS_8epilogue10collective18CollectiveEpilogueINS1D_23Sm100TmaWarpSpecializedILi1ELi1ELi64ELb0ELb0EEEJNS5_IJSH_SG_SH_EEENS5_IJNSS_ISH_SC_EENSS_ISG_SC_EEEEEaSJ_aSJ_NS1D_6fusion15FusionCallbacksIS1H_NS1M_17LinearCombinationIaiaiLNS_15FloatRoundStyleE2EEES1I_S1L_JEEENS4_5SM1004TMEM4LOAD26SM100_TMEM_LOAD_32dp32b64xENS4_13SM90_TMA_LOADENS11_INS12_ILi2ELi4ELi3EEES15_NSS_INS5_IJS16_SG_EEENS5_IJSG_SC_EEEEEEENS4_39AutoVectorizingCopyWithAssumedAlignmentILi128EEENS4_14SM90_TMA_STOREES21_S23_S23_EEEvvEEEEvNT_6ParamsE,"aw",@nobits
	.sectionflags	@""
	.align	16
	.zero		1024


//--------------------- .nv.shared.reserved.0     --------------------------
	.section	.nv.shared.reserved.0,"aw",@nobits
	.weak		__nv_reservedSMEM_offset_0_alias
	.size		__nv_reservedSMEM_offset_0_alias, 0, 64
	.other		__nv_reservedSMEM_offset_0_alias,@"STO_CUDA_RESERVED_SHARED STV_DEFAULT"
__nv_reservedSMEM_offset_0_alias:
	.zero		0
.nv.shared.reserved.0:
	.zero		64
	.weak		__nv_reservedSMEM_tcgen05_partition
	.type		__nv_reservedSMEM_tcgen05_partition,@object
	.size		__nv_reservedSMEM_tcgen05_partition,(.L_0 - __nv_reservedSMEM_tcgen05_partition)
__nv_reservedSMEM_tcgen05_partition:
	.zero		32
.L_0:


//--------------------- .nv.global                --------------------------
	.section	.nv.global,"aw",@nobits
.nv.global:
	.type		_ZN39_INTERNAL_23c63914_4_k_cu_cb533809_92674cute1_E,@object
	.size		_ZN39_INTERNAL_23c63914_4_k_cu_cb533809_92674cute1_E,(_ZN39_INTERNAL_23c63914_4_k_cu_cb533809_92674cuda3std3__45__cpo6cbeginE - _ZN39_INTERNAL_23c63914_4_k_cu_cb533809_92674cute1_E)
_ZN39_INTERNAL_23c63914_4_k_cu_cb533809_92674cute1_E:
	.zero		1
	.type		_ZN39_INTERNAL_23c63914_4_k_cu_cb533809_92674cuda3std3__45__cpo6cbeginE,@object
	.size		_ZN39_INTERNAL_23c63914_4_k_cu_cb533809_92674cuda3std3__45__cpo6cbeginE,(_ZN39_INTERNAL_23c63914_4_k_cu_cb533809_92674cuda3std3__48in_placeE - _ZN39_INTERNAL_23c63914_4_k_cu_cb533809_92674cuda3std3__45__cpo6cbeginE)
_ZN39_INTERNAL_23c63914_4_k_cu_cb533809_92674cuda3std3__45__cpo6cbeginE:
	.zero		1
	.type		_ZN39_INTERNAL_23c63914_4_k_cu_cb533809_92674cuda3std3__48in_placeE,@object
	.size		_ZN39_INTERNAL_23c63914_4_k_cu_cb533809_92674cuda3std3__48in_placeE,(_ZN39_INTERNAL_23c63914_4_k_cu_cb533809_92674cuda3std6ranges3__45__cpo9iter_moveE - _ZN39_INTERNAL_23c63914_4_k_cu_cb533809_92674cuda3std3__48in_placeE)
_ZN39_INTERNAL_23c63914_4_k_cu_cb533809_92674cuda3std3__48in_placeE:
	.zero		1
	.type		_ZN39_INTERNAL_23c63914_4_k_cu_cb533809_92674cuda3std6ranges3__45__cpo9iter_moveE,@object
	.size		_ZN39_INTERNAL_23c63914_4_k_cu_cb533809_92674cuda3std6ranges3__45__cpo9iter_moveE,(_ZN39_INTERNAL_23c63914_4_k_cu_cb533809_92674cuda3std3__45__cpo5beginE - _ZN39_INTERNAL_23c63914_4_k_cu_cb533809_92674cuda3std6ranges3__45__cpo9iter_moveE)
_ZN39_INTERNAL_23c63914_4_k_cu_cb533809_92674cuda3std6ranges3__45__cpo9iter_moveE:
	.zero		1
	.type		_ZN39_INTERNAL_23c63914_4_k_cu_cb533809_92674cuda3std3__45__cpo5beginE,@object
	.size		_ZN39_INTERNAL_23c63914_4_k_cu_cb533809_92674cuda3std3__45__cpo5beginE,(_ZN39_INTERNAL_23c63914_4_k_cu_cb533809_92674cuda3std3__441_GLOBAL__N__23c63914_4_k_cu_cb533809_92676ignoreE - _ZN39_INTERNAL_23c63914_4_k_cu_cb533809_92674cuda3std3__45__cpo5beginE)
_ZN39_INTERNAL_23c63914_4_k_cu_cb533809_92674cuda3std3__45__cpo5beginE:
	.zero		1
	.type		_ZN39_INTERNAL_23c63914_4_k_cu_cb533809_92674cuda3std3__441_GLOBAL__N__23c63914_4_k_cu_cb533809_92676ignoreE,@object
	.size		_ZN39_INTERNAL_23c63914_4_k_cu_cb533809_92674cuda3std3__441_GLOBAL__N__23c63914_4_k_cu_cb533809_92676ignoreE,(_ZN39_INTERNAL_23c63914_4_k_cu_cb533809_92674cute7productE - _ZN39_INTERNAL_23c63914_4_k_cu_cb533809_92674cuda3std3__441_GLOBAL__N__23c63914_4_k_cu_cb533809_92676ignoreE)
_ZN39_INTERNAL_23c63914_4_k_cu_cb533809_92674cuda3std3__441_GLOBAL__N__23c63914_4_k_cu_cb533809_92676ignoreE:
	.zero		1
	.type		_ZN39_INTERNAL_23c63914_4_k_cu_cb533809_92674cute7productE,@object
	.size		_ZN39_INTERNAL_23c63914_4_k_cu_cb533809_92674cute7productE,(_ZN39_INTERNAL_23c63914_4_k_cu_cb533809_92674cuda3std3__45__cpo3endE - _ZN39_INTERNAL_23c63914_4_k_cu_cb533809_92674cute7productE)
_ZN39_INTERNAL_23c63914_4_k_cu_cb533809_92674cute7productE:
	.zero		1
	.type		_ZN39_INTERNAL_23c63914_4_k_cu_cb533809_92674cuda3std3__45__cpo3endE,@object
	.size		_ZN39_INTERNAL_23c63914_4_k_cu_cb533809_92674cuda3std3__45__cpo3endE,(_ZN39_INTERNAL_23c63914_4_k_cu_cb533809_92674cuda3std3__419piecewise_constructE - _ZN39_INTERNAL_23c63914_4_k_cu_cb533809_92674cuda3std3__45__cpo3endE)
_ZN39_INTERNAL_23c63914_4_k_cu_cb533809_92674cuda3std3__45__cpo3endE:
	.zero		1
	.type		_ZN39_INTERNAL_23c63914_4_k_cu_cb533809_92674cuda3std3__419piecewise_constructE,@object
	.size		_ZN39_INTERNAL_23c63914_4_k_cu_cb533809_92674cuda3std3__419piecewise_constructE,(_ZN39_INTERNAL_23c63914_4_k_cu_cb533809_92674cuda3std3__45__cpo4cendE - _ZN39_INTERNAL_23c63914_4_k_cu_cb533809_92674cuda3std3__419piecewise_constructE)
_ZN39_INTERNAL_23c63914_4_k_cu_cb533809_92674cuda3std3__419piecewise_constructE:
	.zero		1
	.type		_ZN39_INTERNAL_23c63914_4_k_cu_cb533809_92674cuda3std3__45__cpo4cendE,@object
	.size		_ZN39_INTERNAL_23c63914_4_k_cu_cb533809_92674cuda3std3__45__cpo4cendE,(_ZN39_INTERNAL_23c63914_4_k_cu_cb533809_92674cuda3std6ranges3__45__cpo4swapE - _ZN39_INTERNAL_23c63914_4_k_cu_cb533809_92674cuda3std3__45__cpo4cendE)
_ZN39_INTERNAL_23c63914_4_k_cu_cb533809_92674cuda3std3__45__cpo4cendE:
	.zero		1
	.type		_ZN39_INTERNAL_23c63914_4_k_cu_cb533809_92674cuda3std6ranges3__45__cpo4swapE,@object
	.size		_ZN39_INTERNAL_23c63914_4_k_cu_cb533809_92674cuda3std6ranges3__45__cpo4swapE,(.L_10 - _ZN39_INTERNAL_23c63914_4_k_cu_cb533809_92674cuda3std6ranges3__45__cpo4swapE)
_ZN39_INTERNAL_23c63914_4_k_cu_cb533809_92674cuda3std6ranges3__45__cpo4swapE:
	.zero		1
.L_10:


//--------------------- .nv.constant0._ZN7cutlass13device_kernelINS_4gemm6kernel13GemmUniversalIN4cute5tupleIJiiiiEEENS1_10collective13CollectiveMmaINS1_35MainloopSm100TmaUmmaWarpSpecializedILi10ELi2ELi4ENS5_IJNS4_1CILi2EEENSA_ILi1EEESC_EEEEENS5_IJNSA_ILi256EEENSA_ILi64EEENSA_ILi128EEEEEEaNS5_IJlSC_lEEEaSJ_NS4_8TiledMMAINS4_8MMA_AtomIJNS4_21SM100_MMA_S8_2x1SM_SSIaaiLi256ELi64ELNS4_4UMMA5MajorE0ELSO_0ELNSN_8SaturateE0EEEEEENS4_6LayoutINS5_IJSC_SC_SC_EEENS5_IJNSA_ILi0EEESU_SU_EEEEENS5_IJNS4_10UnderscoreESX_SX_EEEEENS4_18SM100_TMA_2SM_LOADENS4_14ComposedLayoutINS4_7SwizzleILi3ELi4ELi3EEENS4_18smem_ptr_flag_bitsILi8EEENSS_INS5_IJNSA_ILi8EEESH_EEENS5_IJSH_SC_EEEEEEEvNS4_8identityES10_S1A_vS1B_EENS_8epilogue10collective18CollectiveEpilogueINS1D_23Sm100TmaWarpSpecializedILi1ELi1ELi64ELb0ELb0EEEJNS5_IJSH_SG_SH_EEENS5_IJNSS_ISH_SC_EENSS_ISG_SC_EEEEEaSJ_aSJ_NS1D_6fusion15FusionCallbacksIS1H_NS1M_17LinearCombinationIaiaiLNS_15FloatRoundStyleE2EEES1I_S1L_JEEENS4_5SM1004TMEM4LOAD26SM100_TMEM_LOAD_32dp32b64xENS4_13SM90_TMA_LOADENS11_INS12_ILi2ELi4ELi3EEES15_NSS_INS5_IJS16_SG_EEENS5_IJSG_SC_EEEEEEENS4_39AutoVectorizingCopyWithAssumedAlignmentILi128EEENS4_14SM90_TMA_STOREES21_S23_S23_EEEvvEEEEvNT_6ParamsE --------------------------
	.section	.nv.constant0._ZN7cutlass13device_kernelINS_4gemm6kernel13GemmUniversalIN4cute5tupleIJiiiiEEENS1_10collective13CollectiveMmaINS1_35MainloopSm100TmaUmmaWarpSpecializedILi10ELi2ELi4ENS5_IJNS4_1CILi2EEENSA_ILi1EEESC_EEEEENS5_IJNSA_ILi256EEENSA_ILi64EEENSA_ILi128EEEEEEaNS5_IJlSC_lEEEaSJ_NS4_8TiledMMAINS4_8MMA_AtomIJNS4_21SM100_MMA_S8_2x1SM_SSIaaiLi256ELi64ELNS4_4UMMA5MajorE0ELSO_0ELNSN_8SaturateE0EEEEEENS4_6LayoutINS5_IJSC_SC_SC_EEENS5_IJNSA_ILi0EEESU_SU_EEEEENS5_IJNS4_10UnderscoreESX_SX_EEEEENS4_18SM100_TMA_2SM_LOADENS4_14ComposedLayoutINS4_7SwizzleILi3ELi4ELi3EEENS4_18smem_ptr_flag_bitsILi8EEENSS_INS5_IJNSA_ILi8EEESH_EEENS5_IJSH_SC_EEEEEEEvNS4_8identityES10_S1A_vS1B_EENS_8epilogue10collective18CollectiveEpilogueINS1D_23Sm100TmaWarpSpecializedILi1ELi1ELi64ELb0ELb0EEEJNS5_IJSH_SG_SH_EEENS5_IJNSS_ISH_SC_EENSS_ISG_SC_EEEEEaSJ_aSJ_NS1D_6fusion15FusionCallbacksIS1H_NS1M_17LinearCombinationIaiaiLNS_15FloatRoundStyleE2EEES1I_S1L_JEEENS4_5SM1004TMEM4LOAD26SM100_TMEM_LOAD_32dp32b64xENS4_13SM90_TMA_LOADENS11_INS12_ILi2ELi4ELi3EEES15_NSS_INS5_IJS16_SG_EEENS5_IJSG_SC_EEEEEEENS4_39AutoVectorizingCopyWithAssumedAlignmentILi128EEENS4_14SM90_TMA_STOREES21_S23_S23_EEEvvEEEEvNT_6ParamsE,"a",@progbits
	.sectionflags	@""
	.align	4
.nv.constant0._ZN7cutlass13device_kernelINS_4gemm6kernel13GemmUniversalIN4cute5tupleIJiiiiEEENS1_10collective13CollectiveMmaINS1_35MainloopSm100TmaUmmaWarpSpecializedILi10ELi2ELi4ENS5_IJNS4_1CILi2EEENSA_ILi1EEESC_EEEEENS5_IJNSA_ILi256EEENSA_ILi64EEENSA_ILi128EEEEEEaNS5_IJlSC_lEEEaSJ_NS4_8TiledMMAINS4_8MMA_AtomIJNS4_21SM100_MMA_S8_2x1SM_SSIaaiLi256ELi64ELNS4_4UMMA5MajorE0ELSO_0ELNSN_8SaturateE0EEEEEENS4_6LayoutINS5_IJSC_SC_SC_EEENS5_IJNSA_ILi0EEESU_SU_EEEEENS5_IJNS4_10UnderscoreESX_SX_EEEEENS4_18SM100_TMA_2SM_LOADENS4_14ComposedLayoutINS4_7SwizzleILi3ELi4ELi3EEENS4_18smem_ptr_flag_bitsILi8EEENSS_INS5_IJNSA_ILi8EEESH_EEENS5_IJSH_SC_EEEEEEEvNS4_8identityES10_S1A_vS1B_EENS_8epilogue10collective18CollectiveEpilogueINS1D_23Sm100TmaWarpSpecializedILi1ELi1ELi64ELb0ELb0EEEJNS5_IJSH_SG_SH_EEENS5_IJNSS_ISH_SC_EENSS_ISG_SC_EEEEEaSJ_aSJ_NS1D_6fusion15FusionCallbacksIS1H_NS1M_17LinearCombinationIaiaiLNS_15FloatRoundStyleE2EEES1I_S1L_JEEENS4_5SM1004TMEM4LOAD26SM100_TMEM_LOAD_32dp32b64xENS4_13SM90_TMA_LOADENS11_INS12_ILi2ELi4ELi3EEES15_NSS_INS5_IJS16_SG_EEENS5_IJSG_SC_EEEEEEENS4_39AutoVectorizingCopyWithAssumedAlignmentILi128EEENS4_14SM90_TMA_STOREES21_S23_S23_EEEvvEEEEvNT_6ParamsE:
	.zero		2944


//--------------------- SYMBOLS --------------------------

	.type		.nv.reservedSmem.offset0,@object
	.size		.nv.reservedSmem.offset0,0x4
	.type		.nv.reservedSmem.cap,@object
	.size		.nv.reservedSmem.cap,0x4
	.type		__assertfail,@function
